	.target	sm_100a

	.elftype	@"ET_EXEC"


//--------------------- .note.nv.tkinfo           --------------------------
	.section	.note.nv.tkinfo,"",@"SHT_NOTE"
	.sectionflags	@"SHF_NOTE_NV_TKINFO"
	.tkinfo
        /*0018*/ 	.word	0x00000002
        /*0030*/ 	.string	""
        /*0030*/ 	.string	"ptxas"
        /*0030*/ 	.string	"Cuda compilation tools, release 13.0, V13.0.88"
        /*0030*/ 	.string	"Build cuda_13.0.r13.0/compiler.36424714_0"
        /*0030*/ 	.string	"-arch sm_100a -m 64 "



//--------------------- .note.nv.cuinfo           --------------------------
	.section	.note.nv.cuinfo,"",@"SHT_NOTE"
	.sectionflags	@"SHF_NOTE_NV_CUINFO"
        /*0018*/ 	.short	0x0002
        /*001a*/ 	.short	0x0064
        /*001c*/ 	.short	0x0082
	.zero		2


//--------------------- .nv.info                  --------------------------
	.section	.nv.info,"",@"SHT_CUDA_INFO"
	.align	4


	//----- nvinfo : EIATTR_REGCOUNT
	.align		4
        /*0000*/ 	.byte	0x04, 0x2f
        /*0002*/ 	.short	(.L_19 - .L_18)
	.align		4
.L_18:
        /*0004*/ 	.word	index@(_ZN7cutlass13device_kernelINS_4gemm6kernel13GemmUniversalIN4cute5tupleIJiiiiEEENS1_10collective13CollectiveMmaINS1_35MainloopSm100TmaUmmaWarpSpecializedILi3ELi2ELi4ENS5_IJNS4_1CILi2EEESB_NSA_ILi1EEEEEEEENS5_IJNSA_ILi256EEENSA_ILi64EEENSA_ILi128EEEEEENS_12float_e4m3_tENS5_IJlSC_lEEESJ_SK_NS4_8TiledMMAINS4_8MMA_AtomIJNS4_10MMA_TraitsINS4_25SM100_MMA_F8F6F4_2x1SM_SSEJSJ_SJ_fSF_SG_NS4_17integral_constantINS4_4UMMA5MajorELSR_0EEESS_NSP_INSQ_7ScaleInELST_0EEESU_EEEEEENS4_6LayoutINS5_IJSC_SC_SC_EEENS5_IJNSA_ILi0EEESZ_SZ_EEEEENS5_IJNS4_10UnderscoreES12_S12_EEEEENS4_28SM100_TMA_2SM_LOAD_MULTICASTENS4_14ComposedLayoutINS4_7SwizzleILi3ELi4ELi3EEENS4_18smem_ptr_flag_bitsILi8EEENSX_INS5_IJNSA_ILi8EEESH_EEENS5_IJSH_SC_EEEEEEEvNS4_8identityENS4_18SM100_TMA_2SM_LOADES1F_vS1G_EENS_8epilogue10collective18CollectiveEpilogueINS1J_23Sm100TmaWarpSpecializedILi1ELi1ELi64ELb0ELb0EEEJNS5_IJSH_SG_SH_EEENS5_IJNSX_ISH_SC_EENSX_ISG_SC_EEEEESJ_SK_SJ_SK_NS1J_6fusion15FusionCallbacksIS1N_NS1S_17LinearCombinationISJ_fSJ_fLNS_15FloatRoundStyleE2EEES1O_S1R_JEEENS4_5SM1004TMEM4LOAD26SM100_TMEM_LOAD_32dp32b64xENS4_13SM90_TMA_LOADENS16_INS17_ILi2ELi4ELi3EEES1A_NSX_INS5_IJS1B_SG_EEENS5_IJSG_SC_EEEEEEENS4_39AutoVectorizingCopyWithAssumedAlignmentILi128EEENS4_14SM90_TMA_STOREES27_S29_S29_EEEvvEEEEvNT_6ParamsE)
        /*0008*/ 	.word	0x0000009a


	//----- nvinfo : EIATTR_FRAME_SIZE
	.align		4
.L_19:
        /*000c*/ 	.byte	0x04, 0x11
        /*000e*/ 	.short	(.L_21 - .L_20)
	.align		4
.L_20:
        /*0010*/ 	.word	index@($__internal_2_$__cuda_sm10x_tcgen05_guardrail_trap_unallocated_columns_being_dealloced)
        /*0014*/ 	.word	0x00000000


	//----- nvinfo : EIATTR_FRAME_SIZE
	.align		4
.L_21:
        /*0018*/ 	.byte	0x04, 0x11
        /*001a*/ 	.short	(.L_23 - .L_22)
	.align		4
.L_22:
        /*001c*/ 	.word	index@($__internal_1_$__cuda_sm10x_tcgen05_guardrail_trap_phase_invalid_during_alloc)
        /*0020*/ 	.word	0x00000000


	//----- nvinfo : EIATTR_FRAME_SIZE
	.align		4
.L_23:
        /*0024*/ 	.byte	0x04, 0x11
        /*0026*/ 	.short	(.L_25 - .L_24)
	.align		4
.L_24:
        /*0028*/ 	.word	index@($__internal_0_$__cuda_sm10x_tcgen05_guardrail_trap_col_being_dealloced_not_returned_by_alloc)
        /*002c*/ 	.word	0x00000000


	//----- nvinfo : EIATTR_FRAME_SIZE
	.align		4
.L_25:
        /*0030*/ 	.byte	0x04, 0x11
        /*0032*/ 	.short	(.L_27 - .L_26)
	.align		4
.L_26:
        /*0034*/ 	.word	index@(_ZN7cutlass13device_kernelINS_4gemm6kernel13GemmUniversalIN4cute5tupleIJiiiiEEENS1_10collective13CollectiveMmaINS1_35MainloopSm100TmaUmmaWarpSpecializedILi3ELi2ELi4ENS5_IJNS4_1CILi2EEESB_NSA_ILi1EEEEEEEENS5_IJNSA_ILi256EEENSA_ILi64EEENSA_ILi128EEEEEENS_12float_e4m3_tENS5_IJlSC_lEEESJ_SK_NS4_8TiledMMAINS4_8MMA_AtomIJNS4_10MMA_TraitsINS4_25SM100_MMA_F8F6F4_2x1SM_SSEJSJ_SJ_fSF_SG_NS4_17integral_constantINS4_4UMMA5MajorELSR_0EEESS_NSP_INSQ_7ScaleInELST_0EEESU_EEEEEENS4_6LayoutINS5_IJSC_SC_SC_EEENS5_IJNSA_ILi0EEESZ_SZ_EEEEENS5_IJNS4_10UnderscoreES12_S12_EEEEENS4_28SM100_TMA_2SM_LOAD_MULTICASTENS4_14ComposedLayoutINS4_7SwizzleILi3ELi4ELi3EEENS4_18smem_ptr_flag_bitsILi8EEENSX_INS5_IJNSA_ILi8EEESH_EEENS5_IJSH_SC_EEEEEEEvNS4_8identityENS4_18SM100_TMA_2SM_LOADES1F_vS1G_EENS_8epilogue10collective18CollectiveEpilogueINS1J_23Sm100TmaWarpSpecializedILi1ELi1ELi64ELb0ELb0EEEJNS5_IJSH_SG_SH_EEENS5_IJNSX_ISH_SC_EENSX_ISG_SC_EEEEESJ_SK_SJ_SK_NS1J_6fusion15FusionCallbacksIS1N_NS1S_17LinearCombinationISJ_fSJ_fLNS_15FloatRoundStyleE2EEES1O_S1R_JEEENS4_5SM1004TMEM4LOAD26SM100_TMEM_LOAD_32dp32b64xENS4_13SM90_TMA_LOADENS16_INS17_ILi2ELi4ELi3EEES1A_NSX_INS5_IJS1B_SG_EEENS5_IJSG_SC_EEEEEEENS4_39AutoVectorizingCopyWithAssumedAlignmentILi128EEENS4_14SM90_TMA_STOREES27_S29_S29_EEEvvEEEEvNT_6ParamsE)
        /*0038*/ 	.word	0x00000000


	//----- nvinfo : EIATTR_MIN_STACK_SIZE
	.align		4
.L_27:
        /*003c*/ 	.byte	0x04, 0x12
        /*003e*/ 	.short	(.L_29 - .L_28)
	.align		4
.L_28:
        /*0040*/ 	.word	index@(_ZN7cutlass13device_kernelINS_4gemm6kernel13GemmUniversalIN4cute5tupleIJiiiiEEENS1_10collective13CollectiveMmaINS1_35MainloopSm100TmaUmmaWarpSpecializedILi3ELi2ELi4ENS5_IJNS4_1CILi2EEESB_NSA_ILi1EEEEEEEENS5_IJNSA_ILi256EEENSA_ILi64EEENSA_ILi128EEEEEENS_12float_e4m3_tENS5_IJlSC_lEEESJ_SK_NS4_8TiledMMAINS4_8MMA_AtomIJNS4_10MMA_TraitsINS4_25SM100_MMA_F8F6F4_2x1SM_SSEJSJ_SJ_fSF_SG_NS4_17integral_constantINS4_4UMMA5MajorELSR_0EEESS_NSP_INSQ_7ScaleInELST_0EEESU_EEEEEENS4_6LayoutINS5_IJSC_SC_SC_EEENS5_IJNSA_ILi0EEESZ_SZ_EEEEENS5_IJNS4_10UnderscoreES12_S12_EEEEENS4_28SM100_TMA_2SM_LOAD_MULTICASTENS4_14ComposedLayoutINS4_7SwizzleILi3ELi4ELi3EEENS4_18smem_ptr_flag_bitsILi8EEENSX_INS5_IJNSA_ILi8EEESH_EEENS5_IJSH_SC_EEEEEEEvNS4_8identityENS4_18SM100_TMA_2SM_LOADES1F_vS1G_EENS_8epilogue10collective18CollectiveEpilogueINS1J_23Sm100TmaWarpSpecializedILi1ELi1ELi64ELb0ELb0EEEJNS5_IJSH_SG_SH_EEENS5_IJNSX_ISH_SC_EENSX_ISG_SC_EEEEESJ_SK_SJ_SK_NS1J_6fusion15FusionCallbacksIS1N_NS1S_17LinearCombinationISJ_fSJ_fLNS_15FloatRoundStyleE2EEES1O_S1R_JEEENS4_5SM1004TMEM4LOAD26SM100_TMEM_LOAD_32dp32b64xENS4_13SM90_TMA_LOADENS16_INS17_ILi2ELi4ELi3EEES1A_NSX_INS5_IJS1B_SG_EEENS5_IJSG_SC_EEEEEEENS4_39AutoVectorizingCopyWithAssumedAlignmentILi128EEENS4_14SM90_TMA_STOREES27_S29_S29_EEEvvEEEEvNT_6ParamsE)
        /*0044*/ 	.word	0x00000000
.L_29:


//--------------------- .nv.compat                --------------------------
	.section	.nv.compat,"",@"SHT_CUDA_COMPAT_INFO"
	.align	4
        /*0000*/ 	.byte	0x02, 0x09, 0x01, 0x00, 0x02, 0x02, 0x02, 0x00, 0x02, 0x05, 0x05, 0x00, 0x03, 0x07, 0x01, 0x01
        /*0010*/ 	.byte	0x02, 0x03, 0x01, 0x00, 0x02, 0x06, 0x01, 0x00, 0x04, 0x0b, 0x08, 0x00, 0x09, 0x00, 0x00, 0x00
        /*0020*/ 	.byte	0x00, 0x00, 0x00, 0x00


//--------------------- .nv.info._ZN7cutlass13device_kernelINS_4gemm6kernel13GemmUniversalIN4cute5tupleIJiiiiEEENS1_10collective13CollectiveMmaINS1_35MainloopSm100TmaUmmaWarpSpecializedILi3ELi2ELi4ENS5_IJNS4_1CILi2EEESB_NSA_ILi1EEEEEEEENS5_IJNSA_ILi256EEENSA_ILi64EEENSA_ILi128EEEEEENS_12float_e4m3_tENS5_IJlSC_lEEESJ_SK_NS4_8TiledMMAINS4_8MMA_AtomIJNS4_10MMA_TraitsINS4_25SM100_MMA_F8F6F4_2x1SM_SSEJSJ_SJ_fSF_SG_NS4_17integral_constantINS4_4UMMA5MajorELSR_0EEESS_NSP_INSQ_7ScaleInELST_0EEESU_EEEEEENS4_6LayoutINS5_IJSC_SC_SC_EEENS5_IJNSA_ILi0EEESZ_SZ_EEEEENS5_IJNS4_10UnderscoreES12_S12_EEEEENS4_28SM100_TMA_2SM_LOAD_MULTICASTENS4_14ComposedLayoutINS4_7SwizzleILi3ELi4ELi3EEENS4_18smem_ptr_flag_bitsILi8EEENSX_INS5_IJNSA_ILi8EEESH_EEENS5_IJSH_SC_EEEEEEEvNS4_8identityENS4_18SM100_TMA_2SM_LOADES1F_vS1G_EENS_8epilogue10collective18CollectiveEpilogueINS1J_23Sm100TmaWarpSpecializedILi1ELi1ELi64ELb0ELb0EEEJNS5_IJSH_SG_SH_EEENS5_IJNSX_ISH_SC_EENSX_ISG_SC_EEEEESJ_SK_SJ_SK_NS1J_6fusion15FusionCallbacksIS1N_NS1S_17LinearCombinationISJ_fSJ_fLNS_15FloatRoundStyleE2EEES1O_S1R_JEEENS4_5SM1004TMEM4LOAD26SM100_TMEM_LOAD_32dp32b64xENS4_13SM90_TMA_LOADENS16_INS17_ILi2ELi4ELi3EEES1A_NSX_INS5_IJS1B_SG_EEENS5_IJSG_SC_EEEEEEENS4_39AutoVectorizingCopyWithAssumedAlignmentILi128EEENS4_14SM90_TMA_STOREES27_S29_S29_EEEvvEEEEvNT_6ParamsE --------------------------
	.section	.nv.info._ZN7cutlass13device_kernelINS_4gemm6kernel13GemmUniversalIN4cute5tupleIJiiiiEEENS1_10collective13CollectiveMmaINS1_35MainloopSm100TmaUmmaWarpSpecializedILi3ELi2ELi4ENS5_IJNS4_1CILi2EEESB_NSA_ILi1EEEEEEEENS5_IJNSA_ILi256EEENSA_ILi64EEENSA_ILi128EEEEEENS_12float_e4m3_tENS5_IJlSC_lEEESJ_SK_NS4_8TiledMMAINS4_8MMA_AtomIJNS4_10MMA_TraitsINS4_25SM100_MMA_F8F6F4_2x1SM_SSEJSJ_SJ_fSF_SG_NS4_17integral_constantINS4_4UMMA5MajorELSR_0EEESS_NSP_INSQ_7ScaleInELST_0EEESU_EEEEEENS4_6LayoutINS5_IJSC_SC_SC_EEENS5_IJNSA_ILi0EEESZ_SZ_EEEEENS5_IJNS4_10UnderscoreES12_S12_EEEEENS4_28SM100_TMA_2SM_LOAD_MULTICASTENS4_14ComposedLayoutINS4_7SwizzleILi3ELi4ELi3EEENS4_18smem_ptr_flag_bitsILi8EEENSX_INS5_IJNSA_ILi8EEESH_EEENS5_IJSH_SC_EEEEEEEvNS4_8identityENS4_18SM100_TMA_2SM_LOADES1F_vS1G_EENS_8epilogue10collective18CollectiveEpilogueINS1J_23Sm100TmaWarpSpecializedILi1ELi1ELi64ELb0ELb0EEEJNS5_IJSH_SG_SH_EEENS5_IJNSX_ISH_SC_EENSX_ISG_SC_EEEEESJ_SK_SJ_SK_NS1J_6fusion15FusionCallbacksIS1N_NS1S_17LinearCombinationISJ_fSJ_fLNS_15FloatRoundStyleE2EEES1O_S1R_JEEENS4_5SM1004TMEM4LOAD26SM100_TMEM_LOAD_32dp32b64xENS4_13SM90_TMA_LOADENS16_INS17_ILi2ELi4ELi3EEES1A_NSX_INS5_IJS1B_SG_EEENS5_IJSG_SC_EEEEEEENS4_39AutoVectorizingCopyWithAssumedAlignmentILi128EEENS4_14SM90_TMA_STOREES27_S29_S29_EEEvvEEEEvNT_6ParamsE,"",@"SHT_CUDA_INFO"
	.sectionflags	@""
	.align	4


	//----- nvinfo : EIATTR_CUDA_API_VERSION
	.align		4
        /*0000*/ 	.byte	0x04, 0x37
        /*0002*/ 	.short	(.L_31 - .L_30)
.L_30:
        /*0004*/ 	.word	0x00000082


	//----- nvinfo : EIATTR_KPARAM_INFO
	.align		4
.L_31:
        /*0008*/ 	.byte	0x04, 0x17
        /*000a*/ 	.short	(.L_33 - .L_32)
.L_32:
        /*000c*/ 	.word	0x00000000
        /*0010*/ 	.short	0x0000
        /*0012*/ 	.short	0x0000
        /*0014*/ 	.byte	0x00, 0xf0, 0x01, 0x20


	//----- nvinfo : EIATTR_AT_ENTRY_FRAGMENTS
	.align		4
.L_33:
        /*0018*/ 	.byte	0x04, 0x4f
        /*001a*/ 	.short	(.L_35 - .L_34)


	//   ....[0]....
.L_34:
        /*001c*/ 	.word	0x00000007


	//----- nvinfo : EIATTR_RESERVED_SMEM_USED
	.align		4
.L_35:
        /*0020*/ 	.byte	0x01, 0x41
	.zero		2


	//----- nvinfo : EIATTR_SPARSE_MMA_MASK
	.align		4
        /*0024*/ 	.byte	0x03, 0x50
        /*0026*/ 	.short	0x0000


	//----- nvinfo : EIATTR_TCGEN05_2CTA_USED
	.align		4
        /*0028*/ 	.byte	0x01, 0x52
	.zero		2


	//----- nvinfo : EIATTR_MAXREG_COUNT
	.align		4
        /*002c*/ 	.byte	0x03, 0x1b
        /*002e*/ 	.short	0x00ff


	//----- nvinfo : EIATTR_NUM_BARRIERS
	.align		4
        /*0030*/ 	.byte	0x02, 0x4c
        /*0032*/ 	.byte	0x07
	.zero		1


	//----- nvinfo : EIATTR_EXTERNS
	.align		4
        /*0034*/ 	.byte	0x04, 0x0f
        /*0036*/ 	.short	(.L_37 - .L_36)


	//   ....[0]....
	.align		4
.L_36:
        /*0038*/ 	.word	index@(__assertfail)


	//----- nvinfo : EIATTR_MERCURY_ISA_VERSION
	.align		4
.L_37:
        /*003c*/ 	.byte	0x03, 0x5f
        /*003e*/ 	.short	0x0101


	//----- nvinfo : EIATTR_INT_WARP_WIDE_INSTR_OFFSETS
	.align		4
        /*0040*/ 	.byte	0x04, 0x31
        /*0042*/ 	.short	(.L_39 - .L_38)


	//   ....[0]....
.L_38:
        /*0044*/ 	.word	0x00000d50


	//   ....[1]....
        /*0048*/ 	.word	0x00000e00


	//   ....[2]....
        /*004c*/ 	.word	0x00004210


	//   ....[3]....
        /*0050*/ 	.word	0x00004240


	//   ....[4]....
        /*0054*/ 	.word	0x00004260


	//   ....[5]....
        /*0058*/ 	.word	0x00004da0


	//   ....[6]....
        /*005c*/ 	.word	0x00004e50


	//----- nvinfo : EIATTR_COOP_GROUP_MASK_REGIDS
	.align		4
.L_39:
        /*0060*/ 	.byte	0x04, 0x29
        /*0062*/ 	.short	(.L_41 - .L_40)


	//   ....[0]....
.L_40:
        /*0064*/ 	.word	0xffffffff


	//   ....[1]....
        /*0068*/ 	.word	0xffffffff


	//   ....[2]....
        /*006c*/ 	.word	0xffffffff


	//   ....[3]....
        /*0070*/ 	.word	0xffffffff


	//   ....[4]....
        /*0074*/ 	.word	0xffffffff


	//   ....[5]....
        /*0078*/ 	.word	0xffffffff


	//   ....[6]....
        /*007c*/ 	.word	0xffffffff


	//   ....[7]....
        /*0080*/ 	.word	0xffffffff


	//   ....[8]....
        /*0084*/ 	.word	0xffffffff


	//   ....[9]....
        /*0088*/ 	.word	0xffffffff


	//   ....[10]....
        /*008c*/ 	.word	0xffffffff


	//   ....[11]....
        /*0090*/ 	.word	0xffffffff


	//   ....[12]....
        /*0094*/ 	.word	0xffffffff


	//   ....[13]....
        /*0098*/ 	.word	0xffffffff


	//----- nvinfo : EIATTR_COOP_GROUP_INSTR_OFFSETS
	.align		4
.L_41:
        /*009c*/ 	.byte	0x04, 0x28
        /*009e*/ 	.short	(.L_43 - .L_42)


	//   ....[0]....
.L_42:
        /*00a0*/ 	.word	0x000000b0


	//   ....[1]....
        /*00a4*/ 	.word	0x00000510


	//   ....[2]....
        /*00a8*/ 	.word	0x000006c0


	//   ....[3]....
        /*00ac*/ 	.word	0x00000800


	//   ....[4]....
        /*00b0*/ 	.word	0x00000900


	//   ....[5]....
        /*00b4*/ 	.word	0x00000a70


	//   ....[6]....
        /*00b8*/ 	.word	0x00000c10


	//   ....[7]....
        /*00bc*/ 	.word	0x00000e70


	//   ....[8]....
        /*00c0*/ 	.word	0x000021b0


	//   ....[9]....
        /*00c4*/ 	.word	0x00002ff0


	//   ....[10]....
        /*00c8*/ 	.word	0x000034c0


	//   ....[11]....
        /*00cc*/ 	.word	0x000034f0


	//   ....[12]....
        /*00d0*/ 	.word	0x00004110


	//   ....[13]....
        /*00d4*/ 	.word	0x00004320


	//----- nvinfo : EIATTR_VRC_CTA_INIT_COUNT
	.align		4
.L_43:
        /*00d8*/ 	.byte	0x02, 0x4a
        /*00da*/ 	.byte	0x80
	.zero		1


	//----- nvinfo : EIATTR_SYSCALL_OFFSETS
	.align		4
        /*00dc*/ 	.byte	0x04, 0x46
        /*00de*/ 	.short	(.L_45 - .L_44)


	//   ....[0]....
.L_44:
        /*00e0*/ 	.word	0x00005990


	//   ....[1]....
        /*00e4*/ 	.word	0x00005ad0


	//   ....[2]....
        /*00e8*/ 	.word	0x000062a0


	//----- nvinfo : EIATTR_MBARRIER_INSTR_OFFSETS
	.align		4
.L_45:
        /*00ec*/ 	.byte	0x04, 0x39
        /*00ee*/ 	.short	(.L_47 - .L_46)


	//   ....[0]....
.L_46:
        /*00f0*/ 	.word	0x00000650
        /*00f4*/ 	.word	0x000000ff
        /*00f8*/ 	.word	0x00000000
        /*00fc*/ 	.short	0x0100
        /*00fe*/ 	.byte	0x04
	.zero		1


	//   ....[1]....
        /*0100*/ 	.word	0x00000660
        /*0104*/ 	.word	0x000000ff
        /*0108*/ 	.word	0x00000018
        /*010c*/ 	.short	0x0100
        /*010e*/ 	.byte	0x04
	.zero		1


	//   ....[2]....
        /*0110*/ 	.word	0x00000670
        /*0114*/ 	.word	0x000000ff
        /*0118*/ 	.word	0x00000008
        /*011c*/ 	.short	0x0100
        /*011e*/ 	.byte	0x04
	.zero		1


	//   ....[3]....
        /*0120*/ 	.word	0x00000680
        /*0124*/ 	.word	0x000000ff
        /*0128*/ 	.word	0x00000020
        /*012c*/ 	.short	0x0100
        /*012e*/ 	.byte	0x04
	.zero		1


	//   ....[4]....
        /*0130*/ 	.word	0x00000690
        /*0134*/ 	.word	0x000000ff
        /*0138*/ 	.word	0x00000010
        /*013c*/ 	.short	0x0100
        /*013e*/ 	.byte	0x04
	.zero		1


	//   ....[5]....
        /*0140*/ 	.word	0x000006a0
        /*0144*/ 	.word	0x000000ff
        /*0148*/ 	.word	0x00000028
        /*014c*/ 	.short	0x0100
        /*014e*/ 	.byte	0x04
	.zero		1


	//   ....[6]....
        /*0150*/ 	.word	0x000007d0
        /*0154*/ 	.word	0x000000ff
        /*0158*/ 	.word	0x00000030
        /*015c*/ 	.short	0x0100
        /*015e*/ 	.byte	0x04
	.zero		1


	//   ....[7]....
        /*0160*/ 	.word	0x000007e0
        /*0164*/ 	.word	0x000000ff
        /*0168*/ 	.word	0x00000038
        /*016c*/ 	.short	0x0100
        /*016e*/ 	.byte	0x04
	.zero		1


	//   ....[8]....
        /*0170*/ 	.word	0x000008d0
        /*0174*/ 	.word	0x000000ff
        /*0178*/ 	.word	0x00000040
        /*017c*/ 	.short	0x0100
        /*017e*/ 	.byte	0x06
	.zero		1


	//   ....[9]....
        /*0180*/ 	.word	0x000008e0
        /*0184*/ 	.word	0x000000ff
        /*0188*/ 	.word	0x00000048
        /*018c*/ 	.short	0x0100
        /*018e*/ 	.byte	0x06
	.zero		1


	//   ....[10]....
        /*0190*/ 	.word	0x00000a20
        /*0194*/ 	.word	0x000000ff
        /*0198*/ 	.word	0x00000050
        /*019c*/ 	.short	0x0100
        /*019e*/ 	.byte	0x06
	.zero		1


	//   ....[11]....
        /*01a0*/ 	.word	0x00000a30
        /*01a4*/ 	.word	0x000000ff
        /*01a8*/ 	.word	0x00000060
        /*01ac*/ 	.short	0x0100
        /*01ae*/ 	.byte	0x06
	.zero		1


	//   ....[12]....
        /*01b0*/ 	.word	0x00000a40
        /*01b4*/ 	.word	0x000000ff
        /*01b8*/ 	.word	0x00000058
        /*01bc*/ 	.short	0x0100
        /*01be*/ 	.byte	0x06
	.zero		1


	//   ....[13]....
        /*01c0*/ 	.word	0x00000a50
        /*01c4*/ 	.word	0x000000ff
        /*01c8*/ 	.word	0x00000068
        /*01cc*/ 	.short	0x0100
        /*01ce*/ 	.byte	0x06
	.zero		1


	//   ....[14]....
        /*01d0*/ 	.word	0x00000b80
        /*01d4*/ 	.word	0x000000ff
        /*01d8*/ 	.word	0x00000070
        /*01dc*/ 	.short	0x0100
        /*01de*/ 	.byte	0x04
	.zero		1


	//   ....[15]....
        /*01e0*/ 	.word	0x00000b90
        /*01e4*/ 	.word	0x000000ff
        /*01e8*/ 	.word	0x00000090
        /*01ec*/ 	.short	0x0100
        /*01ee*/ 	.byte	0x04
	.zero		1


	//   ....[16]....
        /*01f0*/ 	.word	0x00000ba0
        /*01f4*/ 	.word	0x000000ff
        /*01f8*/ 	.word	0x00000078
        /*01fc*/ 	.short	0x0100
        /*01fe*/ 	.byte	0x04
	.zero		1


	//   ....[17]....
        /*0200*/ 	.word	0x00000bb0
        /*0204*/ 	.word	0x000000ff
        /*0208*/ 	.word	0x00000098
        /*020c*/ 	.short	0x0100
        /*020e*/ 	.byte	0x04
	.zero		1


	//   ....[18]....
        /*0210*/ 	.word	0x00000bc0
        /*0214*/ 	.word	0x000000ff
        /*0218*/ 	.word	0x00000080
        /*021c*/ 	.short	0x0100
        /*021e*/ 	.byte	0x04
	.zero		1


	//   ....[19]....
        /*0220*/ 	.word	0x00000bd0
        /*0224*/ 	.word	0x000000ff
        /*0228*/ 	.word	0x000000a0
        /*022c*/ 	.short	0x0100
        /*022e*/ 	.byte	0x04
	.zero		1


	//   ....[20]....
        /*0230*/ 	.word	0x00000be0
        /*0234*/ 	.word	0x000000ff
        /*0238*/ 	.word	0x00000088
        /*023c*/ 	.short	0x0100
        /*023e*/ 	.byte	0x04
	.zero		1


	//   ....[21]....
        /*0240*/ 	.word	0x00000bf0
        /*0244*/ 	.word	0x000000ff
        /*0248*/ 	.word	0x000000a8
        /*024c*/ 	.short	0x0100
        /*024e*/ 	.byte	0x04
	.zero		1


	//   ....[22]....
        /*0250*/ 	.word	0x00000cf0
        /*0254*/ 	.word	0x000000ff
        /*0258*/ 	.word	0x000000b0
        /*025c*/ 	.short	0x0100
        /*025e*/ 	.byte	0x04
	.zero		1


	//   ....[23]....
        /*0260*/ 	.word	0x00000d00
        /*0264*/ 	.word	0x000000ff
        /*0268*/ 	.word	0x000000c0
        /*026c*/ 	.short	0x0100
        /*026e*/ 	.byte	0x04
	.zero		1


	//   ....[24]....
        /*0270*/ 	.word	0x00000d10
        /*0274*/ 	.word	0x000000ff
        /*0278*/ 	.word	0x000000b8
        /*027c*/ 	.short	0x0100
        /*027e*/ 	.byte	0x04
	.zero		1


	//   ....[25]....
        /*0280*/ 	.word	0x00000d20
        /*0284*/ 	.word	0x000000ff
        /*0288*/ 	.word	0x000000c8
        /*028c*/ 	.short	0x0100
        /*028e*/ 	.byte	0x04
	.zero		1


	//   ....[26]....
        /*0290*/ 	.word	0x00000e20
        /*0294*/ 	.word	0x000000ff
        /*0298*/ 	.word	0x000000d0
        /*029c*/ 	.short	0x0100
        /*029e*/ 	.byte	0x06
	.zero		1


	//   ....[27]....
        /*02a0*/ 	.word	0x00001a00
        /*02a4*/ 	.word	0x00000000
        /*02a8*/ 	.word	0x000000c0
        /*02ac*/ 	.short	0x010a
        /*02ae*/ 	.byte	0xff
	.zero		1


	//   ....[28]....
        /*02b0*/ 	.word	0x00001a30
        /*02b4*/ 	.word	0x00000000
        /*02b8*/ 	.word	0x000000b0
        /*02bc*/ 	.short	0x0101
        /*02be*/ 	.byte	0xff
	.zero		1


	//   ....[29]....
        /*02c0*/ 	.word	0x00001ad0
        /*02c4*/ 	.word	0x000000ff
        /*02c8*/ 	.word	0x00000018
        /*02cc*/ 	.short	0x010a
        /*02ce*/ 	.byte	0x04
	.zero		1


	//   ....[30]....
        /*02d0*/ 	.word	0x00001ba0
        /*02d4*/ 	.word	0x000000ff
        /*02d8*/ 	.word	0x00000018
        /*02dc*/ 	.short	0x010a
        /*02de*/ 	.byte	0x21
	.zero		1


	//   ....[31]....
        /*02e0*/ 	.word	0x00001d50
        /*02e4*/ 	.word	0x000000ff
        /*02e8*/ 	.word	0x00000018
        /*02ec*/ 	.short	0x010a
        /*02ee*/ 	.byte	0x05
	.zero		1


	//   ....[32]....
        /*02f0*/ 	.word	0x00001e60
        /*02f4*/ 	.word	0x000000ff
        /*02f8*/ 	.word	0x00000048
        /*02fc*/ 	.short	0x0101
        /*02fe*/ 	.byte	0x0d
	.zero		1


	//   ....[33]....
        /*0300*/ 	.word	0x00001e80
        /*0304*/ 	.word	0x000000ff
        /*0308*/ 	.word	0x00000018
        /*030c*/ 	.short	0x010a
        /*030e*/ 	.byte	0x04
	.zero		1


	//   ....[34]....
        /*0310*/ 	.word	0x00001f00
        /*0314*/ 	.word	0x000000ff
        /*0318*/ 	.word	0x00000018
        /*031c*/ 	.short	0x010a
        /*031e*/ 	.byte	0x11
	.zero		1


	//   ....[35]....
        /*0320*/ 	.word	0x000020a0
        /*0324*/ 	.word	0x000000ff
        /*0328*/ 	.word	0x00000018
        /*032c*/ 	.short	0x010a
        /*032e*/ 	.byte	0x05
	.zero		1


	//   ....[36]....
        /*0330*/ 	.word	0x000021e0
        /*0334*/ 	.word	0x00000003
        /*0338*/ 	.word	0x00000050
        /*033c*/ 	.short	0x010a
        /*033e*/ 	.byte	0xff
	.zero		1


	//   ....[37]....
        /*0340*/ 	.word	0x00002330
        /*0344*/ 	.word	0x00000000
        /*0348*/ 	.word	0x00000000
        /*034c*/ 	.short	0x0101
        /*034e*/ 	.byte	0xff
	.zero		1


	//   ....[38]....
        /*0350*/ 	.word	0x000028d0
        /*0354*/ 	.word	0x000000ff
        /*0358*/ 	.word	0x00000000
        /*035c*/ 	.short	0x010a
        /*035e*/ 	.byte	0x04
	.zero		1


	//   ....[39]....
        /*0360*/ 	.word	0x00002960
        /*0364*/ 	.word	0x000000ff
        /*0368*/ 	.word	0x00000000
        /*036c*/ 	.short	0x010a
        /*036e*/ 	.byte	0x05
	.zero		1


	//   ....[40]....
        /*0370*/ 	.word	0x00002a00
        /*0374*/ 	.word	0x00000000
        /*0378*/ 	.word	0x00000000
        /*037c*/ 	.short	0x010a
        /*037e*/ 	.byte	0xff
	.zero		1


	//   ....[41]....
        /*0380*/ 	.word	0x00002b40
        /*0384*/ 	.word	0x00000002
        /*0388*/ 	.word	0x000000b0
        /*038c*/ 	.short	0x010a
        /*038e*/ 	.byte	0xff
	.zero		1


	//   ....[42]....
        /*0390*/ 	.word	0x00002bb0
        /*0394*/ 	.word	0x00000002
        /*0398*/ 	.word	0x00000000
        /*039c*/ 	.short	0x0101
        /*039e*/ 	.byte	0xff
	.zero		1


	//   ....[43]....
        /*03a0*/ 	.word	0x00002bd0
        /*03a4*/ 	.word	0x000000ff
        /*03a8*/ 	.word	0x00000060
        /*03ac*/ 	.short	0x010a
        /*03ae*/ 	.byte	0x04
	.zero		1


	//   ....[44]....
        /*03b0*/ 	.word	0x00002cf0
        /*03b4*/ 	.word	0x00000002
        /*03b8*/ 	.word	0x00000050
        /*03bc*/ 	.short	0x010a
        /*03be*/ 	.byte	0xff
	.zero		1


	//   ....[45]....
        /*03c0*/ 	.word	0x00002df0
        /*03c4*/ 	.word	0x00000002
        /*03c8*/ 	.word	0x00000000
        /*03cc*/ 	.short	0x0101
        /*03ce*/ 	.byte	0xff
	.zero		1


	//   ....[46]....
        /*03d0*/ 	.word	0x00002e80
        /*03d4*/ 	.word	0x000000ff
        /*03d8*/ 	.word	0x00000060
        /*03dc*/ 	.short	0x0106
        /*03de*/ 	.byte	0x04
	.zero		1


	//   ....[47]....
        /*03e0*/ 	.word	0x00002ea0
        /*03e4*/ 	.word	0x000000ff
        /*03e8*/ 	.word	0x00000060
        /*03ec*/ 	.short	0x010a
        /*03ee*/ 	.byte	0x04
	.zero		1


	//   ....[48]....
        /*03f0*/ 	.word	0x00002f30
        /*03f4*/ 	.word	0x000000ff
        /*03f8*/ 	.word	0x00000060
        /*03fc*/ 	.short	0x0106
        /*03fe*/ 	.byte	0x07
	.zero		1


	//   ....[49]....
        /*0400*/ 	.word	0x00002f70
        /*0404*/ 	.word	0x00000000
        /*0408*/ 	.word	0x00000060
        /*040c*/ 	.short	0x010a
        /*040e*/ 	.byte	0xff
	.zero		1


	//   ....[50]....
        /*0410*/ 	.word	0x000031c0
        /*0414*/ 	.word	0x000000ff
        /*0418*/ 	.word	0x00000008
        /*041c*/ 	.short	0x010a
        /*041e*/ 	.byte	0x05
	.zero		1


	//   ....[51]....
        /*0420*/ 	.word	0x000031e0
        /*0424*/ 	.word	0x000000ff
        /*0428*/ 	.word	0x00000008
        /*042c*/ 	.short	0x010a
        /*042e*/ 	.byte	0x05
	.zero		1


	//   ....[52]....
        /*0430*/ 	.word	0x00003370
        /*0434*/ 	.word	0x000000ff
        /*0438*/ 	.word	0x00000008
        /*043c*/ 	.short	0x010a
        /*043e*/ 	.byte	0x05
	.zero		1


	//   ....[53]....
        /*0440*/ 	.word	0x00003390
        /*0444*/ 	.word	0x000000ff
        /*0448*/ 	.word	0x00000008
        /*044c*/ 	.short	0x010a
        /*044e*/ 	.byte	0x05
	.zero		1


	//   ....[54]....
        /*0450*/ 	.word	0x00003450
        /*0454*/ 	.word	0x000000ff
        /*0458*/ 	.word	0x00000000
        /*045c*/ 	.short	0x0101
        /*045e*/ 	.byte	0x04
	.zero		1


	//   ....[55]....
        /*0460*/ 	.word	0x00003790
        /*0464*/ 	.word	0x00000000
        /*0468*/ 	.word	0x00000050
        /*046c*/ 	.short	0x010a
        /*046e*/ 	.byte	0xff
	.zero		1


	//   ....[56]....
        /*0470*/ 	.word	0x00003850
        /*0474*/ 	.word	0x00000000
        /*0478*/ 	.word	0x00000000
        /*047c*/ 	.short	0x0101
        /*047e*/ 	.byte	0xff
	.zero		1


	//   ....[57]....
        /*0480*/ 	.word	0x00003910
        /*0484*/ 	.word	0x000000ff
        /*0488*/ 	.word	0x00000000
        /*048c*/ 	.short	0x010a
        /*048e*/ 	.byte	0x04
	.zero		1


	//   ....[58]....
        /*0490*/ 	.word	0x00003920
        /*0494*/ 	.word	0x000000ff
        /*0498*/ 	.word	0x00000090
        /*049c*/ 	.short	0x010a
        /*049e*/ 	.byte	0x1f
	.zero		1


	//   ....[59]....
        /*04a0*/ 	.word	0x000039d0
        /*04a4*/ 	.word	0x000000ff
        /*04a8*/ 	.word	0x00000000
        /*04ac*/ 	.short	0x010a
        /*04ae*/ 	.byte	0x05
	.zero		1


	//   ....[60]....
        /*04b0*/ 	.word	0x00003b00
        /*04b4*/ 	.word	0x000000ff
        /*04b8*/ 	.word	0x00000000
        /*04bc*/ 	.short	0x010a
        /*04be*/ 	.byte	0x04
	.zero		1


	//   ....[61]....
        /*04c0*/ 	.word	0x00003e00
        /*04c4*/ 	.word	0x000000ff
        /*04c8*/ 	.word	0x00000000
        /*04cc*/ 	.short	0x010a
        /*04ce*/ 	.byte	0x04
	.zero		1


	//   ....[62]....
        /*04d0*/ 	.word	0x00003e90
        /*04d4*/ 	.word	0x000000ff
        /*04d8*/ 	.word	0x00000000
        /*04dc*/ 	.short	0x010a
        /*04de*/ 	.byte	0x05
	.zero		1


	//   ....[63]....
        /*04e0*/ 	.word	0x00003f20
        /*04e4*/ 	.word	0x000000ff
        /*04e8*/ 	.word	0x00000000
        /*04ec*/ 	.short	0x010a
        /*04ee*/ 	.byte	0x05
	.zero		1


	//   ....[64]....
        /*04f0*/ 	.word	0x00003fc0
        /*04f4*/ 	.word	0x00000000
        /*04f8*/ 	.word	0x00000000
        /*04fc*/ 	.short	0x010a
        /*04fe*/ 	.byte	0xff
	.zero		1


	//   ....[65]....
        /*0500*/ 	.word	0x00004000
        /*0504*/ 	.word	0x00000000
        /*0508*/ 	.word	0x00000000
        /*050c*/ 	.short	0x010a
        /*050e*/ 	.byte	0xff
	.zero		1


	//   ....[66]....
        /*0510*/ 	.word	0x00004070
        /*0514*/ 	.word	0x000000ff
        /*0518*/ 	.word	0x00000000
        /*051c*/ 	.short	0x0101
        /*051e*/ 	.byte	0x04
	.zero		1


	//   ....[67]....
        /*0520*/ 	.word	0x000040b0
        /*0524*/ 	.word	0x000000ff
        /*0528*/ 	.word	0x000000d0
        /*052c*/ 	.short	0x010a
        /*052e*/ 	.byte	0x1a
	.zero		1


	//   ....[68]....
        /*0530*/ 	.word	0x00004100
        /*0534*/ 	.word	0x000000ff
        /*0538*/ 	.word	0x00000000
        /*053c*/ 	.short	0x0101
        /*053e*/ 	.byte	0x04
	.zero		1


	//   ....[69]....
        /*0540*/ 	.word	0x00004580
        /*0544*/ 	.word	0x00000007
        /*0548*/ 	.word	0x00000050
        /*054c*/ 	.short	0x010a
        /*054e*/ 	.byte	0xff
	.zero		1


	//   ....[70]....
        /*0550*/ 	.word	0x000046f0
        /*0554*/ 	.word	0x00000000
        /*0558*/ 	.word	0x00000000
        /*055c*/ 	.short	0x0101
        /*055e*/ 	.byte	0xff
	.zero		1


	//   ....[71]....
        /*0560*/ 	.word	0x00004b60
        /*0564*/ 	.word	0x000000ff
        /*0568*/ 	.word	0x00000048
        /*056c*/ 	.short	0x010a
        /*056e*/ 	.byte	0x11
	.zero		1


	//   ....[72]....
        /*0570*/ 	.word	0x00004ce0
        /*0574*/ 	.word	0x000000ff
        /*0578*/ 	.word	0x00000038
        /*057c*/ 	.short	0x010a
        /*057e*/ 	.byte	0x11
	.zero		1


	//   ....[73]....
        /*0580*/ 	.word	0x00004ef0
        /*0584*/ 	.word	0x000000ff
        /*0588*/ 	.word	0x00000030
        /*058c*/ 	.short	0x010b
        /*058e*/ 	.byte	0x11
	.zero		1


	//   ....[74]....
        /*0590*/ 	.word	0x00004f00
        /*0594*/ 	.word	0x000000ff
        /*0598*/ 	.word	0x00000000
        /*059c*/ 	.short	0x0101
        /*059e*/ 	.byte	0x1b
	.zero		1


	//   ....[75]....
        /*05a0*/ 	.word	0x00004f40
        /*05a4*/ 	.word	0x00000000
        /*05a8*/ 	.word	0x00000038
        /*05ac*/ 	.short	0x010a
        /*05ae*/ 	.byte	0xff
	.zero		1


	//   ....[76]....
        /*05b0*/ 	.word	0x00005260
        /*05b4*/ 	.word	0x00000003
        /*05b8*/ 	.word	0x00000050
        /*05bc*/ 	.short	0x010a
        /*05be*/ 	.byte	0xff
	.zero		1


	//   ....[77]....
        /*05c0*/ 	.word	0x000053e0
        /*05c4*/ 	.word	0x00000000
        /*05c8*/ 	.word	0x00000000
        /*05cc*/ 	.short	0x0101
        /*05ce*/ 	.byte	0xff
	.zero		1


	//   ....[78]....
        /*05d0*/ 	.word	0x00005e70
        /*05d4*/ 	.word	0x000000ff
        /*05d8*/ 	.word	0x00000030
        /*05dc*/ 	.short	0x010a
        /*05de*/ 	.byte	0x2c
	.zero		1


	//   ....[79]....
        /*05e0*/ 	.word	0x00005e80
        /*05e4*/ 	.word	0x0000008f
        /*05e8*/ 	.word	0x00000070
        /*05ec*/ 	.short	0x010a
        /*05ee*/ 	.byte	0xff
	.zero		1


	//   ....[80]....
        /*05f0*/ 	.word	0x00006010
        /*05f4*/ 	.word	0x000000ff
        /*05f8*/ 	.word	0x00000030
        /*05fc*/ 	.short	0x010a
        /*05fe*/ 	.byte	0x2c
	.zero		1


	//   ....[81]....
        /*0600*/ 	.word	0x00006120
        /*0604*/ 	.word	0x000000ff
        /*0608*/ 	.word	0x00000000
        /*060c*/ 	.short	0x0101
        /*060e*/ 	.byte	0x04
	.zero		1


	//   ....[82]....
        /*0610*/ 	.word	0x00006180
        /*0614*/ 	.word	0x0000008f
        /*0618*/ 	.word	0x00000070
        /*061c*/ 	.short	0x010a
        /*061e*/ 	.byte	0xff
	.zero		1


	//   ....[83]....
        /*0620*/ 	.word	0x00006770
        /*0624*/ 	.word	0x0000008f
        /*0628*/ 	.word	0x00000000
        /*062c*/ 	.short	0x0101
        /*062e*/ 	.byte	0xff
	.zero		1


	//   ....[84]....
        /*0630*/ 	.word	0x000075d0
        /*0634*/ 	.word	0x00000000
        /*0638*/ 	.word	0x000000c0
        /*063c*/ 	.short	0x010a
        /*063e*/ 	.byte	0xff
	.zero		1


	//   ....[85]....
        /*0640*/ 	.word	0x00007630
        /*0644*/ 	.word	0x00000000
        /*0648*/ 	.word	0x00000018
        /*064c*/ 	.short	0x010a
        /*064e*/ 	.byte	0xff
	.zero		1


	//   ....[86]....
        /*0650*/ 	.word	0x00007690
        /*0654*/ 	.word	0x00000000
        /*0658*/ 	.word	0x00000018
        /*065c*/ 	.short	0x010a
        /*065e*/ 	.byte	0xff
	.zero		1


	//   ....[87]....
        /*0660*/ 	.word	0x000076e0
        /*0664*/ 	.word	0x00000003
        /*0668*/ 	.word	0x00000050
        /*066c*/ 	.short	0x010a
        /*066e*/ 	.byte	0xff
	.zero		1


	//   ....[88]....
        /*0670*/ 	.word	0x00007740
        /*0674*/ 	.word	0x00000000
        /*0678*/ 	.word	0x00000000
        /*067c*/ 	.short	0x010a
        /*067e*/ 	.byte	0xff
	.zero		1


	//   ....[89]....
        /*0680*/ 	.word	0x000077a0
        /*0684*/ 	.word	0x00000000
        /*0688*/ 	.word	0x00000000
        /*068c*/ 	.short	0x010a
        /*068e*/ 	.byte	0xff
	.zero		1


	//   ....[90]....
        /*0690*/ 	.word	0x000077f0
        /*0694*/ 	.word	0x00000002
        /*0698*/ 	.word	0x000000b0
        /*069c*/ 	.short	0x010a
        /*069e*/ 	.byte	0xff
	.zero		1


	//   ....[91]....
        /*06a0*/ 	.word	0x00007850
        /*06a4*/ 	.word	0x00000002
        /*06a8*/ 	.word	0x00000060
        /*06ac*/ 	.short	0x010a
        /*06ae*/ 	.byte	0xff
	.zero		1


	//   ....[92]....
        /*06b0*/ 	.word	0x000078a0
        /*06b4*/ 	.word	0x00000002
        /*06b8*/ 	.word	0x00000050
        /*06bc*/ 	.short	0x010a
        /*06be*/ 	.byte	0xff
	.zero		1


	//   ....[93]....
        /*06c0*/ 	.word	0x00007900
        /*06c4*/ 	.word	0x00000000
        /*06c8*/ 	.word	0x00000060
        /*06cc*/ 	.short	0x010a
        /*06ce*/ 	.byte	0xff
	.zero		1


	//   ....[94]....
        /*06d0*/ 	.word	0x00007960
        /*06d4*/ 	.word	0x00000005
        /*06d8*/ 	.word	0x00000008
        /*06dc*/ 	.short	0x010a
        /*06de*/ 	.byte	0xff
	.zero		1


	//   ....[95]....
        /*06e0*/ 	.word	0x00007a50
        /*06e4*/ 	.word	0x00000000
        /*06e8*/ 	.word	0x00000008
        /*06ec*/ 	.short	0x010a
        /*06ee*/ 	.byte	0xff
	.zero		1


	//   ....[96]....
        /*06f0*/ 	.word	0x00007aa0
        /*06f4*/ 	.word	0x00000000
        /*06f8*/ 	.word	0x00000050
        /*06fc*/ 	.short	0x010a
        /*06fe*/ 	.byte	0xff
	.zero		1


	//   ....[97]....
        /*0700*/ 	.word	0x00007b00
        /*0704*/ 	.word	0x00000000
        /*0708*/ 	.word	0x00000090
        /*070c*/ 	.short	0x010a
        /*070e*/ 	.byte	0xff
	.zero		1


	//   ....[98]....
        /*0710*/ 	.word	0x00007b60
        /*0714*/ 	.word	0x00000000
        /*0718*/ 	.word	0x00000000
        /*071c*/ 	.short	0x010a
        /*071e*/ 	.byte	0xff
	.zero		1


	//   ....[99]....
        /*0720*/ 	.word	0x00007bc0
        /*0724*/ 	.word	0x00000000
        /*0728*/ 	.word	0x00000000
        /*072c*/ 	.short	0x010a
        /*072e*/ 	.byte	0xff
	.zero		1


	//   ....[100]....
        /*0730*/ 	.word	0x00007c20
        /*0734*/ 	.word	0x00000000
        /*0738*/ 	.word	0x00000000
        /*073c*/ 	.short	0x010a
        /*073e*/ 	.byte	0xff
	.zero		1


	//   ....[101]....
        /*0740*/ 	.word	0x00007c80
        /*0744*/ 	.word	0x00000000
        /*0748*/ 	.word	0x00000000
        /*074c*/ 	.short	0x010a
        /*074e*/ 	.byte	0xff
	.zero		1


	//   ....[102]....
        /*0750*/ 	.word	0x00007ce0
        /*0754*/ 	.word	0x00000000
        /*0758*/ 	.word	0x000000d0
        /*075c*/ 	.short	0x010a
        /*075e*/ 	.byte	0xff
	.zero		1


	//   ....[103]....
        /*0760*/ 	.word	0x00007d30
        /*0764*/ 	.word	0x00000007
        /*0768*/ 	.word	0x00000050
        /*076c*/ 	.short	0x010a
        /*076e*/ 	.byte	0xff
	.zero		1


	//   ....[104]....
        /*0770*/ 	.word	0x00007d90
        /*0774*/ 	.word	0x00000000
        /*0778*/ 	.word	0x00000048
        /*077c*/ 	.short	0x010a
        /*077e*/ 	.byte	0xff
	.zero		1


	//   ....[105]....
        /*0780*/ 	.word	0x00007df0
        /*0784*/ 	.word	0x00000000
        /*0788*/ 	.word	0x00000038
        /*078c*/ 	.short	0x010a
        /*078e*/ 	.byte	0xff
	.zero		1


	//   ....[106]....
        /*0790*/ 	.word	0x00007e40
        /*0794*/ 	.word	0x00000003
        /*0798*/ 	.word	0x00000050
        /*079c*/ 	.short	0x010a
        /*079e*/ 	.byte	0xff
	.zero		1


	//   ....[107]....
        /*07a0*/ 	.word	0x00007ea0
        /*07a4*/ 	.word	0x00000000
        /*07a8*/ 	.word	0x00000030
        /*07ac*/ 	.short	0x010a
        /*07ae*/ 	.byte	0xff
	.zero		1


	//   ....[108]....
        /*07b0*/ 	.word	0x00007ef0
        /*07b4*/ 	.word	0x0000008f
        /*07b8*/ 	.word	0x00000070
        /*07bc*/ 	.short	0x010a
        /*07be*/ 	.byte	0xff
	.zero		1


	//----- nvinfo : EIATTR_NUM_MBARRIERS
	.align		4
.L_47:
        /*07c0*/ 	.byte	0x03, 0x38
        /*07c2*/ 	.short	0x001b


	//----- nvinfo : EIATTR_EXIT_INSTR_OFFSETS
	.align		4
        /*07c4*/ 	.byte	0x04, 0x1c
        /*07c6*/ 	.short	(.L_49 - .L_48)


	//   ....[0]....
.L_48:
        /*07c8*/ 	.word	0x00002a30


	//   ....[1]....
        /*07cc*/ 	.word	0x00002f40


	//   ....[2]....
        /*07d0*/ 	.word	0x00002fa0


	//   ....[3]....
        /*07d4*/ 	.word	0x00004330


	//   ....[4]....
        /*07d8*/ 	.word	0x00004f70


	//   ....[5]....
        /*07dc*/ 	.word	0x00004fb0


	//   ....[6]....
        /*07e0*/ 	.word	0x000075c0


	//----- nvinfo : EIATTR_MAX_THREADS
	.align		4
.L_49:
        /*07e4*/ 	.byte	0x04, 0x05
        /*07e6*/ 	.short	(.L_51 - .L_50)
.L_50:
        /*07e8*/ 	.word	0x00000100
        /*07ec*/ 	.word	0x00000001
        /*07f0*/ 	.word	0x00000001


	//----- nvinfo : EIATTR_CRS_STACK_SIZE
	.align		4
.L_51:
        /*07f4*/ 	.byte	0x04, 0x1e
        /*07f6*/ 	.short	(.L_53 - .L_52)
.L_52:
        /*07f8*/ 	.word	0x00000000


	//----- nvinfo : EIATTR_CBANK_PARAM_SIZE
	.align		4
.L_53:
        /*07fc*/ 	.byte	0x03, 0x19
        /*07fe*/ 	.short	0x0800


	//----- nvinfo : EIATTR_PARAM_CBANK
	.align		4
        /*0800*/ 	.byte	0x04, 0x0a
        /*0802*/ 	.short	(.L_55 - .L_54)
	.align		4
.L_54:
        /*0804*/ 	.word	index@(.nv.constant0._ZN7cutlass13device_kernelINS_4gemm6kernel13GemmUniversalIN4cute5tupleIJiiiiEEENS1_10collective13CollectiveMmaINS1_35MainloopSm100TmaUmmaWarpSpecializedILi3ELi2ELi4ENS5_IJNS4_1CILi2EEESB_NSA_ILi1EEEEEEEENS5_IJNSA_ILi256EEENSA_ILi64EEENSA_ILi128EEEEEENS_12float_e4m3_tENS5_IJlSC_lEEESJ_SK_NS4_8TiledMMAINS4_8MMA_AtomIJNS4_10MMA_TraitsINS4_25SM100_MMA_F8F6F4_2x1SM_SSEJSJ_SJ_fSF_SG_NS4_17integral_constantINS4_4UMMA5MajorELSR_0EEESS_NSP_INSQ_7ScaleInELST_0EEESU_EEEEEENS4_6LayoutINS5_IJSC_SC_SC_EEENS5_IJNSA_ILi0EEESZ_SZ_EEEEENS5_IJNS4_10UnderscoreES12_S12_EEEEENS4_28SM100_TMA_2SM_LOAD_MULTICASTENS4_14ComposedLayoutINS4_7SwizzleILi3ELi4ELi3EEENS4_18smem_ptr_flag_bitsILi8EEENSX_INS5_IJNSA_ILi8EEESH_EEENS5_IJSH_SC_EEEEEEEvNS4_8identityENS4_18SM100_TMA_2SM_LOADES1F_vS1G_EENS_8epilogue10collective18CollectiveEpilogueINS1J_23Sm100TmaWarpSpecializedILi1ELi1ELi64ELb0ELb0EEEJNS5_IJSH_SG_SH_EEENS5_IJNSX_ISH_SC_EENSX_ISG_SC_EEEEESJ_SK_SJ_SK_NS1J_6fusion15FusionCallbacksIS1N_NS1S_17LinearCombinationISJ_fSJ_fLNS_15FloatRoundStyleE2EEES1O_S1R_JEEENS4_5SM1004TMEM4LOAD26SM100_TMEM_LOAD_32dp32b64xENS4_13SM90_TMA_LOADENS16_INS17_ILi2ELi4ELi3EEES1A_NSX_INS5_IJS1B_SG_EEENS5_IJSG_SC_EEEEEEENS4_39AutoVectorizingCopyWithAssumedAlignmentILi128EEENS4_14SM90_TMA_STOREES27_S29_S29_EEEvvEEEEvNT_6ParamsE)
        /*0808*/ 	.short	0x0380
        /*080a*/ 	.short	0x0800


	//----- nvinfo : EIATTR_SW_WAR
	.align		4
.L_55:
        /*080c*/ 	.byte	0x04, 0x36
        /*080e*/ 	.short	(.L_57 - .L_56)
.L_56:
        /*0810*/ 	.word	0x00000008
.L_57:


//--------------------- .nv.callgraph             --------------------------
	.section	.nv.callgraph,"",@"SHT_CUDA_CALLGRAPH"
	.align	4
	.sectionentsize	8
	.align		4
        /*0000*/ 	.word	0x00000000
	.align		4
        /*0004*/ 	.word	0xffffffff
	.align		4
        /*0008*/ 	.word	index@(_ZN7cutlass13device_kernelINS_4gemm6kernel13GemmUniversalIN4cute5tupleIJiiiiEEENS1_10collective13CollectiveMmaINS1_35MainloopSm100TmaUmmaWarpSpecializedILi3ELi2ELi4ENS5_IJNS4_1CILi2EEESB_NSA_ILi1EEEEEEEENS5_IJNSA_ILi256EEENSA_ILi64EEENSA_ILi128EEEEEENS_12float_e4m3_tENS5_IJlSC_lEEESJ_SK_NS4_8TiledMMAINS4_8MMA_AtomIJNS4_10MMA_TraitsINS4_25SM100_MMA_F8F6F4_2x1SM_SSEJSJ_SJ_fSF_SG_NS4_17integral_constantINS4_4UMMA5MajorELSR_0EEESS_NSP_INSQ_7ScaleInELST_0EEESU_EEEEEENS4_6LayoutINS5_IJSC_SC_SC_EEENS5_IJNSA_ILi0EEESZ_SZ_EEEEENS5_IJNS4_10UnderscoreES12_S12_EEEEENS4_28SM100_TMA_2SM_LOAD_MULTICASTENS4_14ComposedLayoutINS4_7SwizzleILi3ELi4ELi3EEENS4_18smem_ptr_flag_bitsILi8EEENSX_INS5_IJNSA_ILi8EEESH_EEENS5_IJSH_SC_EEEEEEEvNS4_8identityENS4_18SM100_TMA_2SM_LOADES1F_vS1G_EENS_8epilogue10collective18CollectiveEpilogueINS1J_23Sm100TmaWarpSpecializedILi1ELi1ELi64ELb0ELb0EEEJNS5_IJSH_SG_SH_EEENS5_IJNSX_ISH_SC_EENSX_ISG_SC_EEEEESJ_SK_SJ_SK_NS1J_6fusion15FusionCallbacksIS1N_NS1S_17LinearCombinationISJ_fSJ_fLNS_15FloatRoundStyleE2EEES1O_S1R_JEEENS4_5SM1004TMEM4LOAD26SM100_TMEM_LOAD_32dp32b64xENS4_13SM90_TMA_LOADENS16_INS17_ILi2ELi4ELi3EEES1A_NSX_INS5_IJS1B_SG_EEENS5_IJSG_SC_EEEEEEENS4_39AutoVectorizingCopyWithAssumedAlignmentILi128EEENS4_14SM90_TMA_STOREES27_S29_S29_EEEvvEEEEvNT_6ParamsE)
	.align		4
        /*000c*/ 	.word	index@(__assertfail)
	.align		4
        /*0010*/ 	.word	0x00000000
	.align		4
        /*0014*/ 	.word	0xfffffffe
	.align		4
        /*0018*/ 	.word	0x00000000
	.align		4
        /*001c*/ 	.word	0xfffffffd
	.align		4
        /*0020*/ 	.word	0x00000000
	.align		4
        /*0024*/ 	.word	0xfffffffc


//--------------------- .nv.constant4             --------------------------
	.section	.nv.constant4,"a",@progbits
	.align	8
	.align		8
.nv.constant4:
        /*0000*/ 	.dword	__assertfail
	.align		8
        /*0008*/ 	.dword	__unnamed_1
	.align		8
        /*0010*/ 	.dword	__unnamed_2
	.align		8
        /*0018*/ 	.dword	_ZN39_INTERNAL_dec5acd9_4_k_cu_bd5e1692_93984cuda3std3__45__cpo5beginE
	.align		8
        /*0020*/ 	.dword	_ZN39_INTERNAL_dec5acd9_4_k_cu_bd5e1692_93984cuda3std3__45__cpo3endE
	.align		8
        /*0028*/ 	.dword	_ZN39_INTERNAL_dec5acd9_4_k_cu_bd5e1692_93984cuda3std3__45__cpo6cbeginE
	.align		8
        /*0030*/ 	.dword	_ZN39_INTERNAL_dec5acd9_4_k_cu_bd5e1692_93984cuda3std3__45__cpo4cendE
	.align		8
        /*0038*/ 	.dword	_ZN39_INTERNAL_dec5acd9_4_k_cu_bd5e1692_93984cuda3std3__441_GLOBAL__N__dec5acd9_4_k_cu_bd5e1692_93986ignoreE
	.align		8
        /*0040*/ 	.dword	_ZN39_INTERNAL_dec5acd9_4_k_cu_bd5e1692_93984cuda3std3__419piecewise_constructE
	.align		8
        /*0048*/ 	.dword	_ZN39_INTERNAL_dec5acd9_4_k_cu_bd5e1692_93984cuda3std3__48in_placeE
	.align		8
        /*0050*/ 	.dword	_ZN39_INTERNAL_dec5acd9_4_k_cu_bd5e1692_93984cuda3std6ranges3__45__cpo4swapE
	.align		8
        /*0058*/ 	.dword	_ZN39_INTERNAL_dec5acd9_4_k_cu_bd5e1692_93984cuda3std6ranges3__45__cpo9iter_moveE
	.align		8
        /*0060*/ 	.dword	_ZN39_INTERNAL_dec5acd9_4_k_cu_bd5e1692_93984cute7productE
	.align		8
        /*0068*/ 	.dword	_ZN39_INTERNAL_dec5acd9_4_k_cu_bd5e1692_93984cute1_E
	.align		8
        /*0070*/ 	.dword	$str$25
	.align		8
        /*0078*/ 	.dword	$str$26
	.align		8
        /*0080*/ 	.dword	$str$27
	.align		8
        /*0088*/ 	.dword	$str$28


//--------------------- .text._ZN7cutlass13device_kernelINS_4gemm6kernel13GemmUniversalIN4cute5tupleIJiiiiEEENS1_10collective13CollectiveMmaINS1_35MainloopSm100TmaUmmaWarpSpecializedILi3ELi2ELi4ENS5_IJNS4_1CILi2EEESB_NSA_ILi1EEEEEEEENS5_IJNSA_ILi256EEENSA_ILi64EEENSA_ILi128EEEEEENS_12float_e4m3_tENS5_IJlSC_lEEESJ_SK_NS4_8TiledMMAINS4_8MMA_AtomIJNS4_10MMA_TraitsINS4_25SM100_MMA_F8F6F4_2x1SM_SSEJSJ_SJ_fSF_SG_NS4_17integral_constantINS4_4UMMA5MajorELSR_0EEESS_NSP_INSQ_7ScaleInELST_0EEESU_EEEEEENS4_6LayoutINS5_IJSC_SC_SC_EEENS5_IJNSA_ILi0EEESZ_SZ_EEEEENS5_IJNS4_10UnderscoreES12_S12_EEEEENS4_28SM100_TMA_2SM_LOAD_MULTICASTENS4_14ComposedLayoutINS4_7SwizzleILi3ELi4ELi3EEENS4_18smem_ptr_flag_bitsILi8EEENSX_INS5_IJNSA_ILi8EEESH_EEENS5_IJSH_SC_EEEEEEEvNS4_8identityENS4_18SM100_TMA_2SM_LOADES1F_vS1G_EENS_8epilogue10collective18CollectiveEpilogueINS1J_23Sm100TmaWarpSpecializedILi1ELi1ELi64ELb0ELb0EEEJNS5_IJSH_SG_SH_EEENS5_IJNSX_ISH_SC_EENSX_ISG_SC_EEEEESJ_SK_SJ_SK_NS1J_6fusion15FusionCallbacksIS1N_NS1S_17LinearCombinationISJ_fSJ_fLNS_15FloatRoundStyleE2EEES1O_S1R_JEEENS4_5SM1004TMEM4LOAD26SM100_TMEM_LOAD_32dp32b64xENS4_13SM90_TMA_LOADENS16_INS17_ILi2ELi4ELi3EEES1A_NSX_INS5_IJS1B_SG_EEENS5_IJSG_SC_EEEEEEENS4_39AutoVectorizingCopyWithAssumedAlignmentILi128EEENS4_14SM90_TMA_STOREES27_S29_S29_EEEvvEEEEvNT_6ParamsE --------------------------
	.section	.text._ZN7cutlass13device_kernelINS_4gemm6kernel13GemmUniversalIN4cute5tupleIJiiiiEEENS1_10collective13CollectiveMmaINS1_35MainloopSm100TmaUmmaWarpSpecializedILi3ELi2ELi4ENS5_IJNS4_1CILi2EEESB_NSA_ILi1EEEEEEEENS5_IJNSA_ILi256EEENSA_ILi64EEENSA_ILi128EEEEEENS_12float_e4m3_tENS5_IJlSC_lEEESJ_SK_NS4_8TiledMMAINS4_8MMA_AtomIJNS4_10MMA_TraitsINS4_25SM100_MMA_F8F6F4_2x1SM_SSEJSJ_SJ_fSF_SG_NS4_17integral_constantINS4_4UMMA5MajorELSR_0EEESS_NSP_INSQ_7ScaleInELST_0EEESU_EEEEEENS4_6LayoutINS5_IJSC_SC_SC_EEENS5_IJNSA_ILi0EEESZ_SZ_EEEEENS5_IJNS4_10UnderscoreES12_S12_EEEEENS4_28SM100_TMA_2SM_LOAD_MULTICASTENS4_14ComposedLayoutINS4_7SwizzleILi3ELi4ELi3EEENS4_18smem_ptr_flag_bitsILi8EEENSX_INS5_IJNSA_ILi8EEESH_EEENS5_IJSH_SC_EEEEEEEvNS4_8identityENS4_18SM100_TMA_2SM_LOADES1F_vS1G_EENS_8epilogue10collective18CollectiveEpilogueINS1J_23Sm100TmaWarpSpecializedILi1ELi1ELi64ELb0ELb0EEEJNS5_IJSH_SG_SH_EEENS5_IJNSX_ISH_SC_EENSX_ISG_SC_EEEEESJ_SK_SJ_SK_NS1J_6fusion15FusionCallbacksIS1N_NS1S_17LinearCombinationISJ_fSJ_fLNS_15FloatRoundStyleE2EEES1O_S1R_JEEENS4_5SM1004TMEM4LOAD26SM100_TMEM_LOAD_32dp32b64xENS4_13SM90_TMA_LOADENS16_INS17_ILi2ELi4ELi3EEES1A_NSX_INS5_IJS1B_SG_EEENS5_IJSG_SC_EEEEEEENS4_39AutoVectorizingCopyWithAssumedAlignmentILi128EEENS4_14SM90_TMA_STOREES27_S29_S29_EEEvvEEEEvNT_6ParamsE,"ax",@progbits
	.align	128
.text._ZN7cutlass13device_kernelINS_4gemm6kernel13GemmUniversalIN4cute5tupleIJiiiiEEENS1_10collective13CollectiveMmaINS1_35MainloopSm100TmaUmmaWarpSpecializedILi3ELi2ELi4ENS5_IJNS4_1CILi2EEESB_NSA_ILi1EEEEEEEENS5_IJNSA_ILi256EEENSA_ILi64EEENSA_ILi128EEEEEENS_12float_e4m3_tENS5_IJlSC_lEEESJ_SK_NS4_8TiledMMAINS4_8MMA_AtomIJNS4_10MMA_TraitsINS4_25SM100_MMA_F8F6F4_2x1SM_SSEJSJ_SJ_fSF_SG_NS4_17integral_constantINS4_4UMMA5MajorELSR_0EEESS_NSP_INSQ_7ScaleInELST_0EEESU_EEEEEENS4_6LayoutINS5_IJSC_SC_SC_EEENS5_IJNSA_ILi0EEESZ_SZ_EEEEENS5_IJNS4_10UnderscoreES12_S12_EEEEENS4_28SM100_TMA_2SM_LOAD_MULTICASTENS4_14ComposedLayoutINS4_7SwizzleILi3ELi4ELi3EEENS4_18smem_ptr_flag_bitsILi8EEENSX_INS5_IJNSA_ILi8EEESH_EEENS5_IJSH_SC_EEEEEEEvNS4_8identityENS4_18SM100_TMA_2SM_LOADES1F_vS1G_EENS_8epilogue10collective18CollectiveEpilogueINS1J_23Sm100TmaWarpSpecializedILi1ELi1ELi64ELb0ELb0EEEJNS5_IJSH_SG_SH_EEENS5_IJNSX_ISH_SC_EENSX_ISG_SC_EEEEESJ_SK_SJ_SK_NS1J_6fusion15FusionCallbacksIS1N_NS1S_17LinearCombinationISJ_fSJ_fLNS_15FloatRoundStyleE2EEES1O_S1R_JEEENS4_5SM1004TMEM4LOAD26SM100_TMEM_LOAD_32dp32b64xENS4_13SM90_TMA_LOADENS16_INS17_ILi2ELi4ELi3EEES1A_NSX_INS5_IJS1B_SG_EEENS5_IJSG_SC_EEEEEEENS4_39AutoVectorizingCopyWithAssumedAlignmentILi128EEENS4_14SM90_TMA_STOREES27_S29_S29_EEEvvEEEEvNT_6ParamsE:
        .type           _ZN7cutlass13device_kernelINS_4gemm6kernel13GemmUniversalIN4cute5tupleIJiiiiEEENS1_10collective13CollectiveMmaINS1_35MainloopSm100TmaUmmaWarpSpecializedILi3ELi2ELi4ENS5_IJNS4_1CILi2EEESB_NSA_ILi1EEEEEEEENS5_IJNSA_ILi256EEENSA_ILi64EEENSA_ILi128EEEEEENS_12float_e4m3_tENS5_IJlSC_lEEESJ_SK_NS4_8TiledMMAINS4_8MMA_AtomIJNS4_10MMA_TraitsINS4_25SM100_MMA_F8F6F4_2x1SM_SSEJSJ_SJ_fSF_SG_NS4_17integral_constantINS4_4UMMA5MajorELSR_0EEESS_NSP_INSQ_7ScaleInELST_0EEESU_EEEEEENS4_6LayoutINS5_IJSC_SC_SC_EEENS5_IJNSA_ILi0EEESZ_SZ_EEEEENS5_IJNS4_10UnderscoreES12_S12_EEEEENS4_28SM100_TMA_2SM_LOAD_MULTICASTENS4_14ComposedLayoutINS4_7SwizzleILi3ELi4ELi3EEENS4_18smem_ptr_flag_bitsILi8EEENSX_INS5_IJNSA_ILi8EEESH_EEENS5_IJSH_SC_EEEEEEEvNS4_8identityENS4_18SM100_TMA_2SM_LOADES1F_vS1G_EENS_8epilogue10collective18CollectiveEpilogueINS1J_23Sm100TmaWarpSpecializedILi1ELi1ELi64ELb0ELb0EEEJNS5_IJSH_SG_SH_EEENS5_IJNSX_ISH_SC_EENSX_ISG_SC_EEEEESJ_SK_SJ_SK_NS1J_6fusion15FusionCallbacksIS1N_NS1S_17LinearCombinationISJ_fSJ_fLNS_15FloatRoundStyleE2EEES1O_S1R_JEEENS4_5SM1004TMEM4LOAD26SM100_TMEM_LOAD_32dp32b64xENS4_13SM90_TMA_LOADENS16_INS17_ILi2ELi4ELi3EEES1A_NSX_INS5_IJS1B_SG_EEENS5_IJSG_SC_EEEEEEENS4_39AutoVectorizingCopyWithAssumedAlignmentILi128EEENS4_14SM90_TMA_STOREES27_S29_S29_EEEvvEEEEvNT_6ParamsE,@function
        .size           _ZN7cutlass13device_kernelINS_4gemm6kernel13GemmUniversalIN4cute5tupleIJiiiiEEENS1_10collective13CollectiveMmaINS1_35MainloopSm100TmaUmmaWarpSpecializedILi3ELi2ELi4ENS5_IJNS4_1CILi2EEESB_NSA_ILi1EEEEEEEENS5_IJNSA_ILi256EEENSA_ILi64EEENSA_ILi128EEEEEENS_12float_e4m3_tENS5_IJlSC_lEEESJ_SK_NS4_8TiledMMAINS4_8MMA_AtomIJNS4_10MMA_TraitsINS4_25SM100_MMA_F8F6F4_2x1SM_SSEJSJ_SJ_fSF_SG_NS4_17integral_constantINS4_4UMMA5MajorELSR_0EEESS_NSP_INSQ_7ScaleInELST_0EEESU_EEEEEENS4_6LayoutINS5_IJSC_SC_SC_EEENS5_IJNSA_ILi0EEESZ_SZ_EEEEENS5_IJNS4_10UnderscoreES12_S12_EEEEENS4_28SM100_TMA_2SM_LOAD_MULTICASTENS4_14ComposedLayoutINS4_7SwizzleILi3ELi4ELi3EEENS4_18smem_ptr_flag_bitsILi8EEENSX_INS5_IJNSA_ILi8EEESH_EEENS5_IJSH_SC_EEEEEEEvNS4_8identityENS4_18SM100_TMA_2SM_LOADES1F_vS1G_EENS_8epilogue10collective18CollectiveEpilogueINS1J_23Sm100TmaWarpSpecializedILi1ELi1ELi64ELb0ELb0EEEJNS5_IJSH_SG_SH_EEENS5_IJNSX_ISH_SC_EENSX_ISG_SC_EEEEESJ_SK_SJ_SK_NS1J_6fusion15FusionCallbacksIS1N_NS1S_17LinearCombinationISJ_fSJ_fLNS_15FloatRoundStyleE2EEES1O_S1R_JEEENS4_5SM1004TMEM4LOAD26SM100_TMEM_LOAD_32dp32b64xENS4_13SM90_TMA_LOADENS16_INS17_ILi2ELi4ELi3EEES1A_NSX_INS5_IJS1B_SG_EEENS5_IJSG_SC_EEEEEEENS4_39AutoVectorizingCopyWithAssumedAlignmentILi128EEENS4_14SM90_TMA_STOREES27_S29_S29_EEEvvEEEEvNT_6ParamsE,(.L_x_146 - _ZN7cutlass13device_kernelINS_4gemm6kernel13GemmUniversalIN4cute5tupleIJiiiiEEENS1_10collective13CollectiveMmaINS1_35MainloopSm100TmaUmmaWarpSpecializedILi3ELi2ELi4ENS5_IJNS4_1CILi2EEESB_NSA_ILi1EEEEEEEENS5_IJNSA_ILi256EEENSA_ILi64EEENSA_ILi128EEEEEENS_12float_e4m3_tENS5_IJlSC_lEEESJ_SK_NS4_8TiledMMAINS4_8MMA_AtomIJNS4_10MMA_TraitsINS4_25SM100_MMA_F8F6F4_2x1SM_SSEJSJ_SJ_fSF_SG_NS4_17integral_constantINS4_4UMMA5MajorELSR_0EEESS_NSP_INSQ_7ScaleInELST_0EEESU_EEEEEENS4_6LayoutINS5_IJSC_SC_SC_EEENS5_IJNSA_ILi0EEESZ_SZ_EEEEENS5_IJNS4_10UnderscoreES12_S12_EEEEENS4_28SM100_TMA_2SM_LOAD_MULTICASTENS4_14ComposedLayoutINS4_7SwizzleILi3ELi4ELi3EEENS4_18smem_ptr_flag_bitsILi8EEENSX_INS5_IJNSA_ILi8EEESH_EEENS5_IJSH_SC_EEEEEEEvNS4_8identityENS4_18SM100_TMA_2SM_LOADES1F_vS1G_EENS_8epilogue10collective18CollectiveEpilogueINS1J_23Sm100TmaWarpSpecializedILi1ELi1ELi64ELb0ELb0EEEJNS5_IJSH_SG_SH_EEENS5_IJNSX_ISH_SC_EENSX_ISG_SC_EEEEESJ_SK_SJ_SK_NS1J_6fusion15FusionCallbacksIS1N_NS1S_17LinearCombinationISJ_fSJ_fLNS_15FloatRoundStyleE2EEES1O_S1R_JEEENS4_5SM1004TMEM4LOAD26SM100_TMEM_LOAD_32dp32b64xENS4_13SM90_TMA_LOADENS16_INS17_ILi2ELi4ELi3EEES1A_NSX_INS5_IJS1B_SG_EEENS5_IJSG_SC_EEEEEEENS4_39AutoVectorizingCopyWithAssumedAlignmentILi128EEENS4_14SM90_TMA_STOREES27_S29_S29_EEEvvEEEEvNT_6ParamsE)
        .other          _ZN7cutlass13device_kernelINS_4gemm6kernel13GemmUniversalIN4cute5tupleIJiiiiEEENS1_10collective13CollectiveMmaINS1_35MainloopSm100TmaUmmaWarpSpecializedILi3ELi2ELi4ENS5_IJNS4_1CILi2EEESB_NSA_ILi1EEEEEEEENS5_IJNSA_ILi256EEENSA_ILi64EEENSA_ILi128EEEEEENS_12float_e4m3_tENS5_IJlSC_lEEESJ_SK_NS4_8TiledMMAINS4_8MMA_AtomIJNS4_10MMA_TraitsINS4_25SM100_MMA_F8F6F4_2x1SM_SSEJSJ_SJ_fSF_SG_NS4_17integral_constantINS4_4UMMA5MajorELSR_0EEESS_NSP_INSQ_7ScaleInELST_0EEESU_EEEEEENS4_6LayoutINS5_IJSC_SC_SC_EEENS5_IJNSA_ILi0EEESZ_SZ_EEEEENS5_IJNS4_10UnderscoreES12_S12_EEEEENS4_28SM100_TMA_2SM_LOAD_MULTICASTENS4_14ComposedLayoutINS4_7SwizzleILi3ELi4ELi3EEENS4_18smem_ptr_flag_bitsILi8EEENSX_INS5_IJNSA_ILi8EEESH_EEENS5_IJSH_SC_EEEEEEEvNS4_8identityENS4_18SM100_TMA_2SM_LOADES1F_vS1G_EENS_8epilogue10collective18CollectiveEpilogueINS1J_23Sm100TmaWarpSpecializedILi1ELi1ELi64ELb0ELb0EEEJNS5_IJSH_SG_SH_EEENS5_IJNSX_ISH_SC_EENSX_ISG_SC_EEEEESJ_SK_SJ_SK_NS1J_6fusion15FusionCallbacksIS1N_NS1S_17LinearCombinationISJ_fSJ_fLNS_15FloatRoundStyleE2EEES1O_S1R_JEEENS4_5SM1004TMEM4LOAD26SM100_TMEM_LOAD_32dp32b64xENS4_13SM90_TMA_LOADENS16_INS17_ILi2ELi4ELi3EEES1A_NSX_INS5_IJS1B_SG_EEENS5_IJSG_SC_EEEEEEENS4_39AutoVectorizingCopyWithAssumedAlignmentILi128EEENS4_14SM90_TMA_STOREES27_S29_S29_EEEvvEEEEvNT_6ParamsE,@"STO_CUDA_ENTRY STV_DEFAULT"
_ZN7cutlass13device_kernelINS_4gemm6kernel13GemmUniversalIN4cute5tupleIJiiiiEEENS1_10collective13CollectiveMmaINS1_35MainloopSm100TmaUmmaWarpSpecializedILi3ELi2ELi4ENS5_IJNS4_1CILi2EEESB_NSA_ILi1EEEEEEEENS5_IJNSA_ILi256EEENSA_ILi64EEENSA_ILi128EEEEEENS_12float_e4m3_tENS5_IJlSC_lEEESJ_SK_NS4_8TiledMMAINS4_8MMA_AtomIJNS4_10MMA_TraitsINS4_25SM100_MMA_F8F6F4_2x1SM_SSEJSJ_SJ_fSF_SG_NS4_17integral_constantINS4_4UMMA5MajorELSR_0EEESS_NSP_INSQ_7ScaleInELST_0EEESU_EEEEEENS4_6LayoutINS5_IJSC_SC_SC_EEENS5_IJNSA_ILi0EEESZ_SZ_EEEEENS5_IJNS4_10UnderscoreES12_S12_EEEEENS4_28SM100_TMA_2SM_LOAD_MULTICASTENS4_14ComposedLayoutINS4_7SwizzleILi3ELi4ELi3EEENS4_18smem_ptr_flag_bitsILi8EEENSX_INS5_IJNSA_ILi8EEESH_EEENS5_IJSH_SC_EEEEEEEvNS4_8identityENS4_18SM100_TMA_2SM_LOADES1F_vS1G_EENS_8epilogue10collective18CollectiveEpilogueINS1J_23Sm100TmaWarpSpecializedILi1ELi1ELi64ELb0ELb0EEEJNS5_IJSH_SG_SH_EEENS5_IJNSX_ISH_SC_EENSX_ISG_SC_EEEEESJ_SK_SJ_SK_NS1J_6fusion15FusionCallbacksIS1N_NS1S_17LinearCombinationISJ_fSJ_fLNS_15FloatRoundStyleE2EEES1O_S1R_JEEENS4_5SM1004TMEM4LOAD26SM100_TMEM_LOAD_32dp32b64xENS4_13SM90_TMA_LOADENS16_INS17_ILi2ELi4ELi3EEES1A_NSX_INS5_IJS1B_SG_EEENS5_IJSG_SC_EEEEEEENS4_39AutoVectorizingCopyWithAssumedAlignmentILi128EEENS4_14SM90_TMA_STOREES27_S29_S29_EEEvvEEEEvNT_6ParamsE:
[----:B------:R-:W1:Y:S01]  /*0000*/  LDC R1, c[0x0][0x37c] ;  /* 0x0000df00ff017b82 */ /* 0x000e620000000800 */
[----:B------:R-:W2:Y:S01]  /*0010*/  S2R R131, SR_TID.X ;  /* 0x0000000000837919 */ /* 0x000ea20000002100 */
[----:B------:R-:W3:Y:S06]  /*0020*/  LDCU.64 UR8, c[0x0][0x890] ;  /* 0x00011200ff0877ac */ /* 0x000eec0008000a00 */
[----:B------:R-:W4:Y:S01]  /*0030*/  S2UR UR4, SR_CgaCtaId ;  /* 0x00000000000479c3 */ /* 0x000f220000008800 */
[----:B------:R-:W-:Y:S02]  /*0040*/  PRMT R141, RZ, 0x7610, R141 ;  /* 0x00007610ff8d7816 */ /* 0x000fe4000000008d */
[----:B------:R-:W-:Y:S01]  /*0050*/  ELECT P1, URZ, PT ;  /* 0x0000000000ff782f */ /* 0x000fe20003820000 */
[----:B---3--:R-:W-:-:S04]  /*0060*/  UISETP.NE.U32.AND UP0, UPT, UR8, URZ, UPT ;  /* 0x000000ff0800728c */ /* 0x008fc8000bf05070 */
[----:B------:R-:W-:Y:S02]  /*0070*/  UISETP.NE.AND.EX UP0, UPT, UR9, URZ, UPT, UP0 ;  /* 0x000000ff0900728c */ /* 0x000fe4000bf05300 */
[----:B----4-:R-:W-:Y:S02]  /*0080*/  ULOP3.LUT UR48, UR4, 0x1, URZ, 0xc0, !UPT ;  /* 0x0000000104307892 */ /* 0x010fe4000f8ec0ff */
[----:B------:R-:W-:Y:S01]  /*0090*/  ULOP3.LUT UR47, UR4, 0x1, URZ, 0x3c, !UPT ;  /* 0x00000001042f7892 */ /* 0x000fe2000f8e3cff */
[----:B--2---:R-:W-:-:S05]  /*00a0*/  SHF.R.U32.HI R142, RZ, 0x5, R131 ;  /* 0x00000005ff8e7819 */ /* 0x004fca0000011683 */
[----:B------:R-:W2:Y:S02]  /*00b0*/  SHFL.IDX PT, R0, R142, RZ, 0x1f ;  /* 0x00001fff8e007589 */ /* 0x000ea400000e0000 */
[----:B--2---:R-:W-:Y:S01]  /*00c0*/  R2UR UR13, R0 ;  /* 0x00000000000d72ca */ /* 0x004fe200000e0000 */
[----:B-1----:R-:W-:-:S14]  /*00d0*/  BRA.U UP0, `(.L_x_0) ;  /* 0x0000000100307547 */ /* 0x002fdc000b800000 */
[----:B------:R-:W1:Y:S02]  /*00e0*/  LDCU.64 UR4, c[0x0][0x888] ;  /* 0x00011100ff0477ac */ /* 0x000e640008000a00 */
[----:B-1----:R-:W-:-:S04]  /*00f0*/  UISETP.NE.U32.AND UP0, UPT, UR4, URZ, UPT ;  /* 0x000000ff0400728c */ /* 0x002fc8000bf05070 */
[----:B------:R-:W-:-:S09]  /*0100*/  UISETP.NE.AND.EX UP0, UPT, UR5, URZ, UPT, UP0 ;  /* 0x000000ff0500728c */ /* 0x000fd2000bf05300 */
[----:B------:R-:W-:Y:S05]  /*0110*/  BRA.U !UP0, `(.L_x_1) ;  /* 0x0000000108147547 */ /* 0x000fea000b800000 */
[----:B------:R-:W1:Y:S01]  /*0120*/  LDC.64 R2, c[0x0][0x888] ;  /* 0x00022200ff027b82 */ /* 0x000e620000000a00 */
[----:B------:R-:W1:Y:S02]  /*0130*/  LDCU.64 UR4, c[0x0][0x358] ;  /* 0x00006b00ff0477ac */ /* 0x000e640008000a00 */
[----:B-1----:R1:W5:Y:S01]  /*0140*/  LDG.E R71, desc[UR4][R2.64] ;  /* 0x0000000402477981 */ /* 0x002362000c1e1900 */
[----:B------:R-:W-:Y:S01]  /*0150*/  HFMA2 R141, -RZ, RZ, 0, 5.9604644775390625e-08 ;  /* 0x00000001ff8d7431 */ /* 0x000fe200000001ff */
[----:B------:R-:W-:Y:S05]  /*0160*/  BRA `(.L_x_0) ;  /* 0x00000000000c7947 */ /* 0x000fea0003800000 */
.L_x_1:
[----:B------:R-:W1:Y:S01]  /*0170*/  LDCU UR4, c[0x0][0x880] ;  /* 0x00011000ff0477ac */ /* 0x000e620008000800 */
[----:B------:R-:W-:Y:S01]  /*0180*/  HFMA2 R141, -RZ, RZ, 0, 5.9604644775390625e-08 ;  /* 0x00000001ff8d7431 */ /* 0x000fe200000001ff */
[----:B-1----:R-:W-:-:S07]  /*0190*/  MOV R71, UR4 ;  /* 0x0000000400477c02 */ /* 0x002fce0008000f00 */
.L_x_0:
[----:B------:R-:W2:Y:S02]  /*01a0*/  LDCU.64 UR4, c[0x0][0x8b0] ;  /* 0x00011600ff0477ac */ /* 0x000ea40008000a00 */
[----:B--2---:R-:W-:-:S04]  /*01b0*/  UISETP.NE.U32.AND UP0, UPT, UR4, URZ, UPT ;  /* 0x000000ff0400728c */ /* 0x004fc8000bf05070 */
[----:B------:R-:W-:-:S09]  /*01c0*/  UISETP.NE.AND.EX UP0, UPT, UR5, URZ, UPT, UP0 ;  /* 0x000000ff0500728c */ /* 0x000fd2000bf05300 */
[----:B------:R-:W-:Y:S05]  /*01d0*/  BRA.U UP0, `(.L_x_2) ;  /* 0x0000000100287547 */ /* 0x000fea000b800000 */
[----:B------:R-:W2:Y:S02]  /*01e0*/  LDCU.64 UR4, c[0x0][0x8a8] ;  /* 0x00011500ff0477ac */ /* 0x000ea40008000a00 */
[----:B--2---:R-:W-:-:S04]  /*01f0*/  UISETP.NE.U32.AND UP0, UPT, UR4, URZ, UPT ;  /* 0x000000ff0400728c */ /* 0x004fc8000bf05070 */
[----:B------:R-:W-:-:S09]  /*0200*/  UISETP.NE.AND.EX UP0, UPT, UR5, URZ, UPT, UP0 ;  /* 0x000000ff0500728c */ /* 0x000fd2000bf05300 */
[----:B------:R-:W-:Y:S05]  /*0210*/  BRA.U !UP0, `(.L_x_3) ;  /* 0x0000000108107547 */ /* 0x000fea000b800000 */
[----:B-1----:R-:W1:Y:S01]  /*0220*/  LDC.64 R2, c[0x0][0x8a8] ;  /* 0x00022a00ff027b82 */ /* 0x002e620000000a00 */
[----:B------:R-:W1:Y:S02]  /*0230*/  LDCU.64 UR4, c[0x0][0x358] ;  /* 0x00006b00ff0477ac */ /* 0x000e640008000a00 */
[----:B-1----:R2:W5:Y:S01]  /*0240*/  LDG.E R70, desc[UR4][R2.64] ;  /* 0x0000000402467981 */ /* 0x002562000c1e1900 */
[----:B------:R-:W-:Y:S05]  /*0250*/  BRA `(.L_x_2) ;  /* 0x0000000000087947 */ /* 0x000fea0003800000 */
.L_x_3:
[----:B------:R-:W2:Y:S02]  /*0260*/  LDCU UR4, c[0x0][0x8a0] ;  /* 0x00011400ff0477ac */ /* 0x000ea40008000800 */
[----:B--2---:R-:W-:Y:S02]  /*0270*/  MOV R70, UR4 ;  /* 0x0000000400467c02 */ /* 0x004fe40008000f00 */
.L_x_2:
[----:B------:R-:W-:Y:S01]  /*0280*/  IMAD.U32 R0, RZ, RZ, UR13 ;  /* 0x0000000dff007e24 */ /* 0x000fe2000f8e00ff */
[----:B------:R-:W-:Y:S04]  /*0290*/  BSSY.RECONVERGENT B0, `(.L_x_4) ;  /* 0x000000c000007945 */ /* 0x000fe80003800200 */
[C---:B------:R-:W-:Y:S02]  /*02a0*/  ISETP.NE.OR P2, PT, R0.reuse, 0x1, !P1 ;  /* 0x000000010000780c */ /* 0x040fe40004f45670 */
[----:B------:R-:W-:-:S11]  /*02b0*/  ISETP.NE.OR P0, PT, R0, 0x3, !P1 ;  /* 0x000000030000780c */ /* 0x000fd60004f05670 */
[----:B------:R-:W-:Y:S05]  /*02c0*/  @P2 BRA `(.L_x_5) ;  /* 0x0000000000202947 */ /* 0x000fea0003800000 */
[----:B------:R-:W3:Y:S02]  /*02d0*/  LDCU.64 UR4, c[0x0][0x348] ;  /* 0x00006900ff0477ac */ /* 0x000ee40008000a00 */
[----:B---3--:R-:W-:Y:S02]  /*02e0*/  UIADD3 UR6, UP1, UPT, UR4, 0x80, URZ ;  /* 0x0000008004067890 */ /* 0x008fe4000ff3e0ff */
[----:B------:R-:W-:Y:S02]  /*02f0*/  UIADD3 UR4, UP0, UPT, UR4, 0x180, URZ ;  /* 0x0000018004047890 */ /* 0x000fe4000ff1e0ff */
[----:B------:R-:W-:Y:S02]  /*0300*/  UIADD3.X UR7, UPT, UPT, URZ, UR5, URZ, UP1, !UPT ;  /* 0x00000005ff077290 */ /* 0x000fe40008ffe4ff */
[----:B------:R-:W-:-:S07]  /*0310*/  UIADD3.X UR5, UPT, UPT, URZ, UR5, URZ, UP0, !UPT ;  /* 0x00000005ff057290 */ /* 0x000fce00087fe4ff */
[----:B------:R3:W-:Y:S02]  /*0320*/  UTMACCTL.PF [UR6] ;  /* 0x00000000060079b9 */ /* 0x0007e40008040000 */
[----:B------:R3:W-:Y:S02]  /*0330*/  UTMACCTL.PF [UR4] ;  /* 0x00000000040079b9 */ /* 0x0007e40008040000 */
[----:B---3--:R-:W-:Y:S01]  /*0340*/  NOP ;  /* 0x0000000000007918 */ /* 0x008fe20000000000 */
.L_x_5:
[----:B------:R-:W-:Y:S05]  /*0350*/  BSYNC.RECONVERGENT B0 ;  /* 0x0000000000007941 */ /* 0x000fea0003800200 */
.L_x_4:
[----:B------:R-:W-:Y:S04]  /*0360*/  BSSY.RECONVERGENT B0, `(.L_x_6) ;  /* 0x000000a000007945 */ /* 0x000fe80003800200 */
        /* <DEDUP_REMOVED lines=9> */
.L_x_7:
[----:B------:R-:W-:Y:S05]  /*0400*/  BSYNC.RECONVERGENT B0 ;  /* 0x0000000000007941 */ /* 0x000fea0003800200 */
.L_x_6:
[----:B------:R-:W3:Y:S01]  /*0410*/  LDCU.64 UR4, c[0x0][0x888] ;  /* 0x00011100ff0477ac */ /* 0x000ee20008000a00 */
[----:B------:R-:W-:Y:S02]  /*0420*/  UISETP.EQ.U32.AND UP1, UPT, UR8, URZ, UPT ;  /* 0x000000ff0800728c */ /* 0x000fe4000bf22070 */
[----:B------:R-:W-:Y:S02]  /*0430*/  UPLOP3.LUT UP3, UPT, UPT, UPT, UPT, 0x80, 0x8 ;  /* 0x000000000008789c */ /* 0x000fe40003f6f070 */
[----:B---3--:R-:W-:-:S04]  /*0440*/  UISETP.NE.U32.AND UP0, UPT, UR4, URZ, UPT ;  /* 0x000000ff0400728c */ /* 0x008fc8000bf05070 */
[----:B------:R-:W-:-:S04]  /*0450*/  UISETP.NE.AND.EX UP0, UPT, UR5, URZ, UPT, UP0 ;  /* 0x000000ff0500728c */ /* 0x000fc8000bf05300 */
[----:B------:R-:W-:-:S04]  /*0460*/  UISETP.EQ.OR.EX UP2, UPT, UR9, URZ, !UP0, UP1 ;  /* 0x000000ff0900728c */ /* 0x000fc8000c742710 */
[----:B------:R-:W-:-:S05]  /*0470*/  UP2UR UR60, UPR, URZ, 0x4 ;  /* 0x00000004ff3c7883 */ /* 0x000fca0008000000 */
[----:B------:R-:W-:Y:S07]  /*0480*/  BRA.U !UP2, `(.L_x_8) ;  /* 0x000000010a207547 */ /* 0x000fee000b800000 */
[----:B------:R-:W-:Y:S01]  /*0490*/  UISETP.NE.U32.AND UP1, UPT, UR8, URZ, UPT ;  /* 0x000000ff0800728c */ /* 0x000fe2000bf25070 */
[----:B-----5:R-:W-:Y:S01]  /*04a0*/  FSETP.NEU.AND P0, PT, R71, RZ, PT ;  /* 0x000000ff4700720b */ /* 0x020fe20003f0d000 */
[----:B------:R-:W-:Y:S02]  /*04b0*/  USEL UR4, URZ, 0xffffffff, UP0 ;  /* 0xffffffffff047887 */ /* 0x000fe40008000000 */
[----:B------:R-:W-:-:S10]  /*04c0*/  UISETP.NE.AND.EX UP1, UPT, UR9, URZ, UPT, UP1 ;  /* 0x000000ff0900728c */ /* 0x000fd4000bf25310 */
[----:B------:R-:W-:Y:S01]  /*04d0*/  VOTEU.ANY UP0, P0 ;  /* 0x0000000000ff7886 */ /* 0x000fe20000000100 */
[----:B------:R-:W-:-:S04]  /*04e0*/  @!UP1 USEL UR4, URZ, 0xffffffff, UP0 ;  /* 0xffffffffff049887 */ /* 0x000fc80008000000 */
[----:B------:R-:W-:-:S04]  /*04f0*/  ULOP3.LUT UR4, UR4, 0x1, URZ, 0xc0, !UPT ;  /* 0x0000000104047892 */ /* 0x000fc8000f8ec0ff */
[----:B------:R-:W-:-:S11]  /*0500*/  UISETP.NE.U32.AND UP3, UPT, UR4, 0x1, UPT ;  /* 0x000000010400788c */ /* 0x000fd6000bf65070 */
.L_x_8:
[----:B------:R-:W3:Y:S01]  /*0510*/  SHFL.IDX PT, R0, R142, RZ, 0x1f ;  /* 0x00001fff8e007589 */ /* 0x000ee200000e0000 */
[----:B------:R-:W-:-:S04]  /*0520*/  UISETP.NE.AND UP0, UPT, UR13, 0x2, UPT ;  /* 0x000000020d00788c */ /* 0x000fc8000bf05270 */
[----:B------:R-:W-:Y:S02]  /*0530*/  UISETP.EQ.AND UP1, UPT, UR48, URZ, !UP0 ;  /* 0x000000ff3000728c */ /* 0x000fe4000c722270 */
[----:B------:R-:W-:-:S04]  /*0540*/  USEL UR34, URZ, 0x1, UP0 ;  /* 0x00000001ff227887 */ /* 0x000fc80008000000 */
[----:B------:R-:W-:Y:S02]  /*0550*/  PLOP3.LUT P3, PT, P1, PT, UP1, 0x80, 0x8 ;  /* 0x000000000008781c */ /* 0x000fe40000f6f018 */
[----:B---3--:R-:W-:-:S13]  /*0560*/  ISETP.NE.AND P0, PT, R0, RZ, PT ;  /* 0x000000ff0000720c */ /* 0x008fda0003f05270 */
[----:B------:R-:W-:Y:S05]  /*0570*/  @P0 BRA `(.L_x_9) ;  /* 0x0000000000500947 */ /* 0x000fea0003800000 */
[----:B------:R-:W3:Y:S01]  /*0580*/  S2UR UR5, SR_CgaCtaId ;  /* 0x00000000000579c3 */ /* 0x000ee20000008800 */
[----:B------:R-:W-:Y:S01]  /*0590*/  UMOV UR4, 0x400 ;  /* 0x0000040000047882 */ /* 0x000fe20000000000 */
[----:B------:R-:W-:Y:S01]  /*05a0*/  UMOV UR8, 0x1 ;  /* 0x0000000100087882 */ /* 0x000fe20000000000 */
[----:B------:R-:W-:Y:S01]  /*05b0*/  UMOV UR6, 0x2 ;  /* 0x0000000200067882 */ /* 0x000fe20000000000 */
[----:B------:R-:W-:-:S04]  /*05c0*/  UIADD3 UR8, UPT, UPT, -UR8, 0x100000, URZ ;  /* 0x0010000008087890 */ /* 0x000fc8000fffe1ff */
[----:B------:R-:W-:Y:S02]  /*05d0*/  USHF.L.U32 UR9, UR8, 0xb, URZ ;  /* 0x0000000b08097899 */ /* 0x000fe400080006ff */
[----:B------:R-:W-:Y:S02]  /*05e0*/  USHF.L.U32 UR8, UR8, 0x1, URZ ;  /* 0x0000000108087899 */ /* 0x000fe400080006ff */
[----:B------:R-:W-:-:S04]  /*05f0*/  UIADD3 UR6, UPT, UPT, -UR6, 0x100000, URZ ;  /* 0x0010000006067890 */ /* 0x000fc8000fffe1ff */
[----:B------:R-:W-:Y:S02]  /*0600*/  USHF.L.U32 UR7, UR6, 0xb, URZ ;  /* 0x0000000b06077899 */ /* 0x000fe400080006ff */
[----:B------:R-:W-:Y:S01]  /*0610*/  USHF.L.U32 UR6, UR6, 0x1, URZ ;  /* 0x0000000106067899 */ /* 0x000fe200080006ff */
[----:B------:R-:W-:Y:S01]  /*0620*/  ELECT P0, URZ, PT ;  /* 0x0000000000ff782f */ /* 0x000fe20003800000 */
[----:B---3--:R-:W-:Y:S01]  /*0630*/  ULEA UR4, UR5, UR4, 0x18 ;  /* 0x0000000405047291 */ /* 0x008fe2000f8ec0ff */
[----:B------:R-:W3:Y:S11]  /*0640*/  FENCE.VIEW.ASYNC.S ;  /* 0x00000000000073c6 */ /* 0x000ef60000000000 */
[----:B---3--:R3:W4:Y:S01]  /*0650*/  SYNCS.EXCH.64 URZ, [UR4], UR8 ;  /* 0x0000000804ff75b2 */ /* 0x0087220008000100 */
[----:B------:R3:W1:Y:S01]  /*0660*/  SYNCS.EXCH.64 URZ, [UR4+0x18], UR6 ;  /* 0x0000180604ff75b2 */ /* 0x0006620008000100 */
[----:B------:R3:W1:Y:S01]  /*0670*/  SYNCS.EXCH.64 URZ, [UR4+0x8], UR8 ;  /* 0x0000080804ff75b2 */ /* 0x0006620008000100 */
[----:B------:R3:W1:Y:S01]  /*0680*/  SYNCS.EXCH.64 URZ, [UR4+0x20], UR6 ;  /* 0x0000200604ff75b2 */ /* 0x0006620008000100 */
[----:B------:R3:W1:Y:S01]  /*0690*/  SYNCS.EXCH.64 URZ, [UR4+0x10], UR8 ;  /* 0x0000100804ff75b2 */ /* 0x0006620008000100 */
[----:B------:R3:W1:Y:S01]  /*06a0*/  SYNCS.EXCH.64 URZ, [UR4+0x28], UR6 ;  /* 0x0000280604ff75b2 */ /* 0x0006620008000100 */
[----:B------:R-:W-:Y:S01]  /*06b0*/  NOP ;  /* 0x0000000000007918 */ /* 0x000fe20000000000 */
.L_x_9:
[----:B------:R-:W2:Y:S01]  /*06c0*/  SHFL.IDX PT, R0, R142, RZ, 0x1f ;  /* 0x00001fff8e007589 */ /* 0x000ea200000e0000 */
[----:B------:R-:W-:Y:S01]  /*06d0*/  NOP ;  /* 0x0000000000007918 */ /* 0x000fe20000000000 */
[----:B--2---:R-:W-:-:S13]  /*06e0*/  ISETP.NE.AND P0, PT, R0, 0x1, PT ;  /* 0x000000010000780c */ /* 0x004fda0003f05270 */
[----:B------:R-:W-:Y:S05]  /*06f0*/  @P0 BRA `(.L_x_10) ;  /* 0x0000000000400947 */ /* 0x000fea0003800000 */
[----:B------:R-:W2:Y:S01]  /*0700*/  S2UR UR5, SR_CgaCtaId ;  /* 0x00000000000579c3 */ /* 0x000ea20000008800 */
[----:B---3--:R-:W-:Y:S01]  /*0710*/  UMOV UR4, 0x400 ;  /* 0x0000040000047882 */ /* 0x008fe20000000000 */
        /* <DEDUP_REMOVED lines=9> */
[----:B--2---:R-:W-:Y:S01]  /*07b0*/  ULEA UR4, UR5, UR4, 0x18 ;  /* 0x0000000405047291 */ /* 0x004fe2000f8ec0ff */
[----:B------:R-:W2:Y:S11]  /*07c0*/  FENCE.VIEW.ASYNC.S ;  /* 0x00000000000073c6 */ /* 0x000eb60000000000 */
[----:B--2---:R2:W3:Y:S01]  /*07d0*/  SYNCS.EXCH.64 URZ, [UR4+0x30], UR8 ;  /* 0x0000300804ff75b2 */ /* 0x0044e20008000100 */
[----:B------:R2:W1:Y:S01]  /*07e0*/  SYNCS.EXCH.64 URZ, [UR4+0x38], UR6 ;  /* 0x0000380604ff75b2 */ /* 0x0004620008000100 */
[----:B------:R-:W-:Y:S01]  /*07f0*/  NOP ;  /* 0x0000000000007918 */ /* 0x000fe20000000000 */
.L_x_10:
[----:B------:R-:W4:Y:S01]  /*0800*/  SHFL.IDX PT, R0, R142, RZ, 0x1f ;  /* 0x00001fff8e007589 */ /* 0x000f2200000e0000 */
[----:B------:R-:W-:Y:S01]  /*0810*/  NOP ;  /* 0x0000000000007918 */ /* 0x000fe20000000000 */
[----:B----4-:R-:W-:-:S13]  /*0820*/  ISETP.NE.AND P0, PT, R0, 0x3, PT ;  /* 0x000000030000780c */ /* 0x010fda0003f05270 */
[----:B------:R-:W-:Y:S05]  /*0830*/  @P0 BRA `(.L_x_11) ;  /* 0x0000000000300947 */ /* 0x000fea0003800000 */
[----:B------:R-:W4:Y:S01]  /*0840*/  S2UR UR5, SR_CgaCtaId ;  /* 0x00000000000579c3 */ /* 0x000f220000008800 */
[----:B--23--:R-:W-:Y:S01]  /*0850*/  UMOV UR6, 0x400 ;  /* 0x0000040000067882 */ /* 0x00cfe20000000000 */
[----:B------:R-:W-:Y:S01]  /*0860*/  UMOV UR4, 0x20 ;  /* 0x0000002000047882 */ /* 0x000fe20000000000 */
[----:B------:R-:W-:Y:S01]  /*0870*/  ELECT P0, URZ, PT ;  /* 0x0000000000ff782f */ /* 0x000fe20003800000 */
[----:B----4-:R-:W-:Y:S02]  /*0880*/  ULEA UR6, UR5, UR6, 0x18 ;  /* 0x0000000605067291 */ /* 0x010fe4000f8ec0ff */
[----:B------:R-:W-:-:S04]  /*0890*/  UIADD3 UR4, UPT, UPT, -UR4, 0x100000, URZ ;  /* 0x0010000004047890 */ /* 0x000fc8000fffe1ff */
[----:B------:R-:W-:Y:S02]  /*08a0*/  USHF.L.U32 UR5, UR4, 0xb, URZ ;  /* 0x0000000b04057899 */ /* 0x000fe400080006ff */
[----:B------:R-:W-:Y:S01]  /*08b0*/  USHF.L.U32 UR4, UR4, 0x1, URZ ;  /* 0x0000000104047899 */ /* 0x000fe200080006ff */
[----:B------:R-:W2:Y:S11]  /*08c0*/  FENCE.VIEW.ASYNC.S ;  /* 0x00000000000073c6 */ /* 0x000eb60000000000 */
[----:B--2---:R4:W2:Y:S01]  /*08d0*/  SYNCS.EXCH.64 URZ, [UR6+0x40], UR4 ;  /* 0x0000400406ff75b2 */ /* 0x0048a20008000100 */
[----:B------:R4:W3:Y:S02]  /*08e0*/  SYNCS.EXCH.64 URZ, [UR6+0x48], UR4 ;  /* 0x0000480406ff75b2 */ /* 0x0008e40008000100 */
[----:B----4-:R-:W-:Y:S01]  /*08f0*/  NOP ;  /* 0x0000000000007918 */ /* 0x010fe20000000000 */
.L_x_11:
[----:B------:R-:W4:Y:S01]  /*0900*/  SHFL.IDX PT, R0, R142, RZ, 0x1f ;  /* 0x00001fff8e007589 */ /* 0x000f2200000e0000 */
[----:B------:R-:W-:Y:S01]  /*0910*/  NOP ;  /* 0x0000000000007918 */ /* 0x000fe20000000000 */
[----:B----4-:R-:W-:-:S13]  /*0920*/  ISETP.NE.AND P0, PT, R0, 0x4, PT ;  /* 0x000000040000780c */ /* 0x010fda0003f05270 */
[----:B------:R-:W-:Y:S05]  /*0930*/  @P0 BRA `(.L_x_12) ;  /* 0x00000000004c0947 */ /* 0x000fea0003800000 */
[----:B------:R-:W4:Y:S01]  /*0940*/  S2UR UR5, SR_CgaCtaId ;  /* 0x00000000000579c3 */ /* 0x000f220000008800 */
[----:B--23--:R-:W-:Y:S01]  /*0950*/  UMOV UR4, 0x3a0 ;  /* 0x000003a000047882 */ /* 0x00cfe20000000000 */
[----:B------:R-:W-:Y:S01]  /*0960*/  UMOV UR6, 0x400 ;  /* 0x0000040000067882 */ /* 0x000fe20000000000 */
[----:B------:R-:W-:Y:S01]  /*0970*/  USEL UR4, UR4, 0x320, UP3 ;  /* 0x0000032004047887 */ /* 0x000fe20009800000 */
[----:B------:R-:W-:Y:S01]  /*0980*/  UMOV UR8, 0x1 ;  /* 0x0000000100087882 */ /* 0x000fe20000000000 */
[----:B------:R-:W-:Y:S01]  /*0990*/  ELECT P0, URZ, PT ;  /* 0x0000000000ff782f */ /* 0x000fe20003800000 */
[----:B------:R-:W-:-:S04]  /*09a0*/  UIADD3 UR8, UPT, UPT, -UR8, 0x100000, URZ ;  /* 0x0010000008087890 */ /* 0x000fc8000fffe1ff */
[----:B------:R-:W-:Y:S02]  /*09b0*/  USHF.L.U32 UR9, UR8, 0xb, URZ ;  /* 0x0000000b08097899 */ /* 0x000fe400080006ff */
[----:B------:R-:W-:Y:S02]  /*09c0*/  USHF.L.U32 UR8, UR8, 0x1, URZ ;  /* 0x0000000108087899 */ /* 0x000fe400080006ff */
[----:B----4-:R-:W-:Y:S02]  /*09d0*/  ULEA UR6, UR5, UR6, 0x18 ;  /* 0x0000000605067291 */ /* 0x010fe4000f8ec0ff */
[----:B------:R-:W-:-:S04]  /*09e0*/  UIADD3 UR4, UPT, UPT, -UR4, 0x100000, URZ ;  /* 0x0010000004047890 */ /* 0x000fc8000fffe1ff */
[----:B------:R-:W-:Y:S02]  /*09f0*/  USHF.L.U32 UR5, UR4, 0xb, URZ ;  /* 0x0000000b04057899 */ /* 0x000fe400080006ff */
[----:B------:R-:W-:Y:S01]  /*0a00*/  USHF.L.U32 UR4, UR4, 0x1, URZ ;  /* 0x0000000104047899 */ /* 0x000fe200080006ff */
[----:B------:R-:W2:Y:S03]  /*0a10*/  FENCE.VIEW.ASYNC.S ;  /* 0x00000000000073c6 */ /* 0x000ea60000000000 */
[----:B--2---:R4:W2:Y:S08]  /*0a20*/  SYNCS.EXCH.64 URZ, [UR6+0x50], UR8 ;  /* 0x0000500806ff75b2 */ /* 0x0048b00008000100 */
[----:B------:R4:W3:Y:S01]  /*0a30*/  SYNCS.EXCH.64 URZ, [UR6+0x60], UR4 ;  /* 0x0000600406ff75b2 */ /* 0x0008e20008000100 */
[----:B------:R4:W1:Y:S01]  /*0a40*/  SYNCS.EXCH.64 URZ, [UR6+0x58], UR8 ;  /* 0x0000580806ff75b2 */ /* 0x0008620008000100 */
[----:B------:R4:W1:Y:S02]  /*0a50*/  SYNCS.EXCH.64 URZ, [UR6+0x68], UR4 ;  /* 0x0000680406ff75b2 */ /* 0x0008640008000100 */
[----:B----4-:R-:W-:Y:S01]  /*0a60*/  NOP ;  /* 0x0000000000007918 */ /* 0x010fe20000000000 */
.L_x_12:
[----:B------:R-:W4:Y:S01]  /*0a70*/  SHFL.IDX PT, R0, R142, RZ, 0x1f ;  /* 0x00001fff8e007589 */ /* 0x000f2200000e0000 */
[----:B------:R-:W-:Y:S01]  /*0a80*/  NOP ;  /* 0x0000000000007918 */ /* 0x000fe20000000000 */
[----:B----4-:R-:W-:-:S13]  /*0a90*/  ISETP.NE.AND P0, PT, R0, 0x5, PT ;  /* 0x000000050000780c */ /* 0x010fda0003f05270 */
[----:B------:R-:W-:Y:S05]  /*0aa0*/  @P0 BRA `(.L_x_13) ;  /* 0x0000000000580947 */ /* 0x000fea0003800000 */
[----:B------:R-:W4:Y:S01]  /*0ab0*/  S2UR UR5, SR_CgaCtaId ;  /* 0x00000000000579c3 */ /* 0x000f220000008800 */
[----:B--23--:R-:W-:Y:S01]  /*0ac0*/  UMOV UR4, 0x400 ;  /* 0x0000040000047882 */ /* 0x00cfe20000000000 */
        /* <DEDUP_REMOVED lines=9> */
[----:B----4-:R-:W-:Y:S01]  /*0b60*/  ULEA UR4, UR5, UR4, 0x18 ;  /* 0x0000000405047291 */ /* 0x010fe2000f8ec0ff */
[----:B------:R-:W2:Y:S11]  /*0b70*/  FENCE.VIEW.ASYNC.S ;  /* 0x00000000000073c6 */ /* 0x000eb60000000000 */
[----:B--2---:R4:W2:Y:S01]  /*0b80*/  SYNCS.EXCH.64 URZ, [UR4+0x70], UR6 ;  /* 0x0000700604ff75b2 */ /* 0x0048a20008000100 */
[----:B------:R4:W3:Y:S01]  /*0b90*/  SYNCS.EXCH.64 URZ, [UR4+0x90], UR8 ;  /* 0x0000900804ff75b2 */ /* 0x0008e20008000100 */
[----:B------:R4:W1:Y:S01]  /*0ba0*/  SYNCS.EXCH.64 URZ, [UR4+0x78], UR6 ;  /* 0x0000780604ff75b2 */ /* 0x0008620008000100 */
[----:B------:R4:W1:Y:S01]  /*0bb0*/  SYNCS.EXCH.64 URZ, [UR4+0x98], UR8 ;  /* 0x0000980804ff75b2 */ /* 0x0008620008000100 */
[----:B------:R4:W1:Y:S01]  /*0bc0*/  SYNCS.EXCH.64 URZ, [UR4+0x80], UR6 ;  /* 0x0000800604ff75b2 */ /* 0x0008620008000100 */
[----:B------:R4:W1:Y:S01]  /*0bd0*/  SYNCS.EXCH.64 URZ, [UR4+0xa0], UR8 ;  /* 0x0000a00804ff75b2 */ /* 0x0008620008000100 */
[----:B------:R4:W1:Y:S01]  /*0be0*/  SYNCS.EXCH.64 URZ, [UR4+0x88], UR6 ;  /* 0x0000880604ff75b2 */ /* 0x0008620008000100 */
[----:B------:R4:W1:Y:S02]  /*0bf0*/  SYNCS.EXCH.64 URZ, [UR4+0xa8], UR8 ;  /* 0x0000a80804ff75b2 */ /* 0x0008640008000100 */
[----:B----4-:R-:W-:Y:S01]  /*0c00*/  NOP ;  /* 0x0000000000007918 */ /* 0x010fe20000000000 */
.L_x_13:
[----:B------:R-:W4:Y:S01]  /*0c10*/  SHFL.IDX PT, R0, R142, RZ, 0x1f ;  /* 0x00001fff8e007589 */ /* 0x000f2200000e0000 */
[----:B------:R-:W-:Y:S01]  /*0c20*/  ISETP.NE.OR P1, PT, RZ, UR13, !P1 ;  /* 0x0000000dff007c0c */ /* 0x000fe2000cf25670 */
[----:B------:R-:W-:Y:S01]  /*0c30*/  NOP ;  /* 0x0000000000007918 */ /* 0x000fe20000000000 */
[----:B----4-:R-:W-:-:S13]  /*0c40*/  ISETP.NE.AND P0, PT, R0, 0x3, PT ;  /* 0x000000030000780c */ /* 0x010fda0003f05270 */
[----:B------:R-:W-:Y:S05]  /*0c50*/  @P0 BRA `(.L_x_14) ;  /* 0x0000000000380947 */ /* 0x000fea0003800000 */
[----:B------:R-:W4:Y:S01]  /*0c60*/  S2UR UR5, SR_CgaCtaId ;  /* 0x00000000000579c3 */ /* 0x000f220000008800 */
[----:B--23--:R-:W-:Y:S01]  /*0c70*/  UMOV UR4, 0x400 ;  /* 0x0000040000047882 */ /* 0x00cfe20000000000 */
[----:B------:R-:W-:Y:S01]  /*0c80*/  UMOV UR6, 0x20 ;  /* 0x0000002000067882 */ /* 0x000fe20000000000 */
[----:B------:R-:W-:Y:S01]  /*0c90*/  ELECT P0, URZ, PT ;  /* 0x0000000000ff782f */ /* 0x000fe20003800000 */
[----:B------:R-:W-:-:S04]  /*0ca0*/  UIADD3 UR6, UPT, UPT, -UR6, 0x100000, URZ ;  /* 0x0010000006067890 */ /* 0x000fc8000fffe1ff */
[----:B------:R-:W-:Y:S02]  /*0cb0*/  USHF.L.U32 UR7, UR6, 0xb, URZ ;  /* 0x0000000b06077899 */ /* 0x000fe400080006ff */
[----:B------:R-:W-:Y:S02]  /*0cc0*/  USHF.L.U32 UR6, UR6, 0x1, URZ ;  /* 0x0000000106067899 */ /* 0x000fe400080006ff */
[----:B----4-:R-:W-:Y:S01]  /*0cd0*/  ULEA UR4, UR5, UR4, 0x18 ;  /* 0x0000000405047291 */ /* 0x010fe2000f8ec0ff */
[----:B------:R-:W2:Y:S11]  /*0ce0*/  FENCE.VIEW.ASYNC.S ;  /* 0x00000000000073c6 */ /* 0x000eb60000000000 */
[----:B--2---:R4:W2:Y:S01]  /*0cf0*/  SYNCS.EXCH.64 URZ, [UR4+0xb0], UR6 ;  /* 0x0000b00604ff75b2 */ /* 0x0048a20008000100 */
[----:B------:R4:W3:Y:S01]  /*0d00*/  SYNCS.EXCH.64 URZ, [UR4+0xc0], UR6 ;  /* 0x0000c00604ff75b2 */ /* 0x0008e20008000100 */
[----:B------:R4:W1:Y:S01]  /*0d10*/  SYNCS.EXCH.64 URZ, [UR4+0xb8], UR6 ;  /* 0x0000b80604ff75b2 */ /* 0x0008620008000100 */
[----:B------:R4:W1:Y:S02]  /*0d20*/  SYNCS.EXCH.64 URZ, [UR4+0xc8], UR6 ;  /* 0x0000c80604ff75b2 */ /* 0x0008640008000100 */
[----:B----4-:R-:W-:Y:S01]  /*0d30*/  NOP ;  /* 0x0000000000007918 */ /* 0x010fe20000000000 */
.L_x_14:
[----:B--23--:R-:W2:Y:S01]  /*0d40*/  S2UR UR7, SR_CgaCtaId ;  /* 0x00000000000779c3 */ /* 0x00cea20000008800 */
[----:B------:R-:W-:Y:S01]  /*0d50*/  VOTEU.ALL UP0, P1 ;  /* 0x0000000000ff7886 */ /* 0x000fe20000800000 */
[----:B------:R-:W-:Y:S01]  /*0d60*/  UMOV UR4, 0x20 ;  /* 0x0000002000047882 */ /* 0x000fe20000000000 */
[----:B------:R-:W-:Y:S01]  /*0d70*/  NOP ;  /* 0x0000000000007918 */ /* 0x000fe20000000000 */
[----:B------:R-:W-:Y:S01]  /*0d80*/  LOP3.LUT R0, R131, 0x1f, RZ, 0xc0, !PT ;  /* 0x0000001f83007812 */ /* 0x000fe200078ec0ff */
[----:B------:R-:W-:Y:S01]  /*0d90*/  UISETP.NE.AND UP4, UPT, UR13, URZ, UPT ;  /* 0x000000ff0d00728c */ /* 0x000fe2000bf85270 */
[----:B------:R-:W-:Y:S01]  /*0da0*/  @!UP0 UMOV UR6, 0x400 ;  /* 0x0000040000068882 */ /* 0x000fe20000000000 */
[----:B------:R-:W-:-:S04]  /*0db0*/  @!UP0 UIADD3 UR4, UPT, UPT, -UR4, 0x100000, URZ ;  /* 0x0010000004048890 */ /* 0x000fc8000fffe1ff */
[----:B------:R-:W-:Y:S02]  /*0dc0*/  @!UP0 USHF.L.U32 UR5, UR4, 0xb, URZ ;  /* 0x0000000b04058899 */ /* 0x000fe400080006ff */
[----:B------:R-:W-:Y:S02]  /*0dd0*/  @!UP0 USHF.L.U32 UR4, UR4, 0x1, URZ ;  /* 0x0000000104048899 */ /* 0x000fe400080006ff */
[----:B--2---:R-:W-:Y:S01]  /*0de0*/  @!UP0 ULEA UR6, UR7, UR6, 0x18 ;  /* 0x0000000607068291 */ /* 0x004fe2000f8ec0ff */
[----:B------:R-:W2:Y:S01]  /*0df0*/  LDCU UR7, c[0x0][0x36c] ;  /* 0x00006d80ff0777ac */ /* 0x000ea20008000800 */
[----:B------:R-:W-:Y:S01]  /*0e00*/  VOTEU.ALL UP0, P1 ;  /* 0x0000000000ff7886 */ /* 0x000fe20000800000 */
[----:B------:R-:W3:Y:S09]  /*0e10*/  FENCE.VIEW.ASYNC.S ;  /* 0x00000000000073c6 */ /* 0x000ef20000000000 */
[----:B---3--:R3:W4:Y:S01]  /*0e20*/  @!UP0 SYNCS.EXCH.64 URZ, [UR6+0xd0], UR4 ;  /* 0x0000d00406ff85b2 */ /* 0x0087220008000100 */
[----:B--2---:R-:W-:-:S09]  /*0e30*/  UISETP.EQ.U32.AND UP5, UPT, UR7, 0x1, UPT ;  /* 0x000000010700788c */ /* 0x004fd2000bfa2070 */
[----:B---3--:R-:W-:Y:S05]  /*0e40*/  BRA.U !UP5, `(.L_x_15) ;  /* 0x000000010d087547 */ /* 0x008fea000b800000 */
[----:B-1--4-:R-:W-:Y:S01]  /*0e50*/  UCGABAR_ARV ;  /* 0x00000000000079c7 */ /* 0x012fe20008000000 */
[----:B------:R-:W-:Y:S05]  /*0e60*/  BRA `(.L_x_16) ;  /* 0x0000000000047947 */ /* 0x000fea0003800000 */
.L_x_15:
[----:B-1--4-:R-:W-:Y:S01]  /*0e70*/  NOP ;  /* 0x0000000000007918 */ /* 0x012fe20000000000 */
.L_x_16:
[----:B------:R-:W1:Y:S01]  /*0e80*/  S2UR UR19, SR_CTAID.X ;  /* 0x00000000001379c3 */ /* 0x000e620000002500 */
[----:B------:R-:W-:-:S05]  /*0e90*/  CS2R.32 R3, SR_CgaSize ;  /* 0x0000000000037805 */ /* 0x000fca0000008a00 */
[----:B------:R-:W-:-:S05]  /*0ea0*/  IMAD R3, R3, -0xa0, RZ ;  /* 0xffffff6003037824 */ /* 0x000fca00078e02ff */
[----:B------:R-:W-:-:S14]  /*0eb0*/  R2UR UR5, R3 ;  /* 0x00000000030572ca */ /* 0x000fdc00000e0000 */
[----:B------:R-:W2:Y:S01]  /*0ec0*/  LDCU UR5, c[0x0][UR5+0x2b0] ;  /* 0x00005600050577ac */ /* 0x000ea20008000800 */
[----:B------:R-:W-:-:S05]  /*0ed0*/  CS2R.32 R3, SR_CgaSize ;  /* 0x0000000000037805 */ /* 0x000fca0000008a00 */
[----:B------:R-:W-:-:S05]  /*0ee0*/  IMAD R3, R3, -0xa0, RZ ;  /* 0xffffff6003037824 */ /* 0x000fca00078e02ff */
[----:B------:R-:W-:-:S14]  /*0ef0*/  R2UR UR4, R3 ;  /* 0x00000000030472ca */ /* 0x000fdc00000e0000 */
[----:B------:R-:W3:Y:S01]  /*0f00*/  LDCU UR4, c[0x0][UR4+0x2b4] ;  /* 0x00005680040477ac */ /* 0x000ee20008000800 */
[----:B------:R-:W4:Y:S01]  /*0f10*/  S2UR UR7, SR_CTAID.Y ;  /* 0x00000000000779c3 */ /* 0x000f220000002600 */
[----:B------:R-:W3:Y:S01]  /*0f20*/  LDCU UR18, c[0x0][0xb24] ;  /* 0x00016480ff1277ac */ /* 0x000ee20008000800 */
[----:B------:R-:W-:-:S05]  /*0f30*/  CS2R.32 R3, SR_CgaSize ;  /* 0x0000000000037805 */ /* 0x000fca0000008a00 */
[----:B------:R-:W-:-:S05]  /*0f40*/  IMAD R3, R3, -0xa0, RZ ;  /* 0xffffff6003037824 */ /* 0x000fca00078e02ff */
[----:B------:R-:W-:-:S14]  /*0f50*/  R2UR UR58, R3 ;  /* 0x00000000033a72ca */ /* 0x000fdc00000e0000 */
[----:B------:R-:W3:Y:S01]  /*0f60*/  LDCU UR58, c[0x0][UR58+0x2a0] ;  /* 0x000054003a3a77ac */ /* 0x000ee20008000800 */
[----:B------:R-:W3:Y:S01]  /*0f70*/  S2UR UR8, SR_CgaCtaId ;  /* 0x00000000000879c3 */ /* 0x000ee20000008800 */
[----:B------:R-:W-:-:S05]  /*0f80*/  CS2R.32 R3, SR_CgaSize ;  /* 0x0000000000037805 */ /* 0x000fca0000008a00 */
[----:B------:R-:W-:-:S05]  /*0f90*/  IMAD R3, R3, -0xa0, RZ ;  /* 0xffffff6003037824 */ /* 0x000fca00078e02ff */
[----:B------:R-:W-:-:S14]  /*0fa0*/  R2UR UR55, R3 ;  /* 0x00000000033772ca */ /* 0x000fdc00000e0000 */
[----:B------:R-:W3:Y:S01]  /*0fb0*/  LDCU UR55, c[0x0][UR55+0x2a4] ;  /* 0x00005480373777ac */ /* 0x000ee20008000800 */
[----:B------:R-:W-:Y:S01]  /*0fc0*/  UISETP.GT.U32.AND UP0, UPT, UR48, 0xffff, UPT ;  /* 0x0000ffff3000788c */ /* 0x000fe2000bf04070 */
[----:B------:R-:W-:Y:S01]  /*0fd0*/  UMOV UR27, 0x5 ;  /* 0x00000005001b7882 */ /* 0x000fe20000000000 */
[----:B-1----:R-:W-:Y:S01]  /*0fe0*/  I2FP.F32.U32 R3, UR19 ;  /* 0x0000001300037c45 */ /* 0x002fe20008201000 */
[----:B------:R-:W1:Y:S01]  /*0ff0*/  S2UR UR36, SR_CTAID.Z ;  /* 0x00000000002479c3 */ /* 0x000e620000002700 */
[----:B------:R-:W1:Y:S03]  /*1000*/  LDCU UR40, c[0x0][0xb24] ;  /* 0x00016480ff2877ac */ /* 0x000e660008000800 */
[----:B--2---:R-:W-:Y:S01]  /*1010*/  FMUL R3, R3, UR5 ;  /* 0x0000000503037c20 */ /* 0x004fe20008400000 */
[----:B------:R-:W-:Y:S01]  /*1020*/  USEL UR5, UR48, 0xffff, !UP0 ;  /* 0x0000ffff30057887 */ /* 0x000fe2000c000000 */
[----:B----4-:R-:W-:Y:S01]  /*1030*/  I2FP.F32.U32 R2, UR7 ;  /* 0x0000000700027c45 */ /* 0x010fe20008201000 */
[----:B------:R-:W2:Y:S03]  /*1040*/  LDCU UR26, c[0x0][0xb30] ;  /* 0x00016600ff1a77ac */ /* 0x000ea60008000800 */
[----:B------:R-:W4:Y:S01]  /*1050*/  F2I.U32.TRUNC.NTZ R3, R3 ;  /* 0x0000000300037305 */ /* 0x000f22000020f000 */
[----:B---3--:R-:W-:Y:S01]  /*1060*/  FMUL R2, R2, UR4 ;  /* 0x0000000402027c20 */ /* 0x008fe20008400000 */
[----:B------:R-:W-:-:S02]  /*1070*/  ULOP3.LUT UR24, UR5, 0xffff, URZ, 0xc0, !UPT ;  /* 0x0000ffff05187892 */ /* 0x000fc4000f8ec0ff */
[----:B------:R-:W-:Y:S02]  /*1080*/  USHF.L.U32 UR28, UR8, 0xc, URZ ;  /* 0x0000000c081c7899 */ /* 0x000fe400080006ff */
[----:B------:R-:W-:Y:S02]  /*1090*/  UISETP.GE.AND UP2, UPT, UR18, 0x1, UPT ;  /* 0x000000011200788c */ /* 0x000fe4000bf46270 */
[----:B------:R-:W3:Y:S01]  /*10a0*/  F2I.U32.TRUNC.NTZ R2, R2 ;  /* 0x0000000200027305 */ /* 0x000ee2000020f000 */
[----:B------:R-:W-:Y:S01]  /*10b0*/  UMOV UR45, UR7 ;  /* 0x00000007002d7c82 */ /* 0x000fe20008000000 */
[----:B------:R-:W-:Y:S01]  /*10c0*/  UMOV UR46, UR19 ;  /* 0x00000013002e7c82 */ /* 0x000fe20008000000 */
[----:B----4-:R-:W-:Y:S02]  /*10d0*/  R2UR UR4, R3 ;  /* 0x00000000030472ca */ /* 0x010fe400000e0000 */
[----:B------:R-:W-:Y:S02]  /*10e0*/  PRMT R3, RZ, 0x7610, R3 ;  /* 0x00007610ff037816 */ /* 0x000fe40000000003 */
[----:B---3--:R-:W-:-:S02]  /*10f0*/  R2UR UR6, R2 ;  /* 0x00000000020672ca */ /* 0x008fc400000e0000 */
[----:B------:R-:W-:-:S07]  /*1100*/  PRMT R2, RZ, 0x7610, R2 ;  /* 0x00007610ff027816 */ /* 0x000fce0000000002 */
[----:B------:R-:W-:-:S04]  /*1110*/  UIADD3 UR5, UPT, UPT, -UR4, URZ, URZ ;  /* 0x000000ff04057290 */ /* 0x000fc8000fffe1ff */
[----:B------:R-:W-:Y:S02]  /*1120*/  UIMAD UR58, UR58, UR5, UR19 ;  /* 0x000000053a3a72a4 */ /* 0x000fe4000f8e0213 */
[----:B------:R-:W-:-:S04]  /*1130*/  UIADD3 UR4, UPT, UPT, -UR6, URZ, URZ ;  /* 0x000000ff06047290 */ /* 0x000fc8000fffe1ff */
[----:B------:R-:W-:Y:S01]  /*1140*/  UIMAD UR55, UR55, UR4, UR7 ;  /* 0x00000004373772a4 */ /* 0x000fe2000f8e0207 */
[----:B-12---:R-:W-:Y:S11]  /*1150*/  BRA.U UP4, `(.L_x_17) ;  /* 0x00000001043c7547 */ /* 0x006ff6000b800000 */
[----:B------:R-:W-:Y:S02]  /*1160*/  UISETP.GT.U32.AND UP0, UPT, UR58, 0x1, UPT ;  /* 0x000000013a00788c */ /* 0x000fe4000bf04070 */
[----:B------:R-:W-:Y:S02]  /*1170*/  ULOP3.LUT UR4, UR58, 0xfffffffe, URZ, 0xc0, !UPT ;  /* 0xfffffffe3a047892 */ /* 0x000fe4000f8ec0ff */
[----:B------:R-:W-:Y:S02]  /*1180*/  UISETP.NE.AND UP1, UPT, UR55, URZ, UP0 ;  /* 0x000000ff3700728c */ /* 0x000fe40008725270 */
[----:B------:R-:W-:Y:S02]  /*1190*/  UISETP.NE.AND UP0, UPT, UR55, 0x1, UP0 ;  /* 0x000000013700788c */ /* 0x000fe40008705270 */
[----:B------:R-:W-:Y:S02]  /*11a0*/  USEL UR7, URZ, 0x1, UP1 ;  /* 0x00000001ff077887 */ /* 0x000fe40008800000 */
[----:B------:R-:W-:-:S02]  /*11b0*/  USEL UR6, URZ, 0x4, UP0 ;  /* 0x00000004ff067887 */ /* 0x000fc40008000000 */
[----:B------:R-:W-:Y:S02]  /*11c0*/  USEL UR5, URZ, 0x2, UP1 ;  /* 0x00000002ff057887 */ /* 0x000fe40008800000 */
[----:B------:R-:W-:Y:S02]  /*11d0*/  ULEA UR4, UR55, UR4, 0x1 ;  /* 0x0000000437047291 */ /* 0x000fe4000f8e08ff */
[----:B------:R-:W-:Y:S02]  /*11e0*/  USEL UR8, URZ, 0x8, UP0 ;  /* 0x00000008ff087887 */ /* 0x000fe40008000000 */
[----:B------:R-:W-:-:S03]  /*11f0*/  UIADD3 UR5, UPT, UPT, UR5, UR6, UR7 ;  /* 0x0000000605057290 */ /* 0x000fc6000fffe007 */
[----:B------:R-:W-:Y:S01]  /*1200*/  UMOV UR6, 0x3 ;  /* 0x0000000300067882 */ /* 0x000fe20000000000 */
[----:B------:R-:W-:Y:S02]  /*1210*/  UIADD3 UR5, UPT, UPT, UR5, UR8, URZ ;  /* 0x0000000805057290 */ /* 0x000fe4000fffe0ff */
[----:B------:R-:W-:-:S04]  /*1220*/  USHF.L.U32 UR4, UR6, UR4, URZ ;  /* 0x0000000406047299 */ /* 0x000fc800080006ff */
[----:B------:R-:W-:Y:S02]  /*1230*/  MOV R3, UR5 ;  /* 0x0000000500037c02 */ /* 0x000fe40008000f00 */
[----:B------:R-:W-:Y:S02]  /*1240*/  MOV R2, UR4 ;  /* 0x0000000400027c02 */ /* 0x000fe40008000f00 */
.L_x_17:
[----:B------:R-:W-:Y:S05]  /*1250*/  BRA.U !UP2, `(.L_x_18) ;  /* 0x000000010ad07547 */ /* 0x000fea000b800000 */
[----:B------:R-:W1:Y:S01]  /*1260*/  LDCU.128 UR20, c[0x0][0xb10] ;  /* 0x00016200ff1477ac */ /* 0x000e620008000c00 */
[----:B------:R-:W2:Y:S01]  /*1270*/  LDCU UR12, c[0x0][0x370] ;  /* 0x00006e00ff0c77ac */ /* 0x000ea20008000800 */
[----:B------:R-:W3:Y:S01]  /*1280*/  LDCU UR5, c[0x0][0x374] ;  /* 0x00006e80ff0577ac */ /* 0x000ee20008000800 */
[----:B------:R-:W4:Y:S01]  /*1290*/  LDCU UR25, c[0x0][0xb0c] ;  /* 0x00016180ff1977ac */ /* 0x000f220008000800 */
[----:B------:R-:W4:Y:S01]  /*12a0*/  LDCU UR4, c[0x0][0xb20] ;  /* 0x00016400ff0477ac */ /* 0x000f220008000800 */
[----:B------:R-:W4:Y:S01]  /*12b0*/  LDCU.64 UR16, c[0x0][0xb28] ;  /* 0x00016500ff1077ac */ /* 0x000f220008000a00 */
[----:B-1----:R-:W-:Y:S02]  /*12c0*/  UISETP.NE.AND UP0, UPT, UR22, 0x1, UPT ;  /* 0x000000011600788c */ /* 0x002fe4000bf05270 */
[----:B---3--:R-:W-:Y:S02]  /*12d0*/  UIMAD.WIDE.U32 UR6, UR5, UR23, URZ ;  /* 0x00000017050672a5 */ /* 0x008fe4000f8e00ff */
[----:B--2---:R-:W-:-:S02]  /*12e0*/  UIMAD.WIDE.U32 UR8, UR12, UR20, URZ ;  /* 0x000000140c0872a5 */ /* 0x004fc4000f8e00ff */
[----:B----4-:R-:W-:Y:S02]  /*12f0*/  UISETP.NE.AND UP1, UPT, UR25, 0x1, UPT ;  /* 0x000000011900788c */ /* 0x010fe4000bf25270 */
[----:B------:R-:W-:Y:S01]  /*1300*/  UISETP.NE.AND UP2, UPT, UR18, 0x1, UPT ;  /* 0x000000011200788c */ /* 0x000fe2000bf45270 */
[----:B------:R-:W-:Y:S02]  /*1310*/  UMOV UR6, UR7 ;  /* 0x0000000700067c82 */ /* 0x000fe40008000000 */
[----:B------:R-:W-:Y:S01]  /*1320*/  UMOV UR8, UR9 ;  /* 0x0000000900087c82 */ /* 0x000fe20008000000 */
[----:B------:R-:W-:Y:S02]  /*1330*/  @UP0 USHF.R.U32.HI UR5, URZ, UR4, UR6 ;  /* 0x00000004ff050299 */ /* 0x000fe40008011606 */
[----:B------:R-:W-:Y:S02]  /*1340*/  UIMAD.WIDE.U32 UR14, UR45, UR23, URZ ;  /* 0x000000172d0e72a5 */ /* 0x000fe4000f8e00ff */
[----:B------:R-:W-:-:S02]  /*1350*/  UIMAD.WIDE.U32 UR6, UR5, UR16, URZ ;  /* 0x00000010050672a5 */ /* 0x000fc4000f8e00ff */
[----:B------:R-:W-:Y:S02]  /*1360*/  @UP1 USHF.R.U32.HI UR12, URZ, UR21, UR8 ;  /* 0x00000015ff0c1299 */ /* 0x000fe40008011608 */
[----:B------:R-:W-:Y:S02]  /*1370*/  UIMAD.WIDE.U32 UR10, UR19, UR20, URZ ;  /* 0x00000014130a72a5 */ /* 0x000fe4000f8e00ff */
[----:B------:R-:W-:Y:S01]  /*1380*/  UIMAD.WIDE.U32 UR8, UR12, UR16, URZ ;  /* 0x000000100c0872a5 */ /* 0x000fe2000f8e00ff */
[----:B------:R-:W-:Y:S01]  /*1390*/  UMOV UR14, UR15 ;  /* 0x0000000f000e7c82 */ /* 0x000fe20008000000 */
[----:B------:R-:W-:Y:S01]  /*13a0*/  UMOV UR6, UR7 ;  /* 0x0000000700067c82 */ /* 0x000fe20008000000 */
[----:B------:R-:W-:Y:S02]  /*13b0*/  USHF.R.U32.HI UR14, URZ, UR4, UR14 ;  /* 0x00000004ff0e7299 */ /* 0x000fe4000801160e */
[----:B------:R-:W-:Y:S01]  /*13c0*/  @UP2 USHF.R.U32.HI UR5, URZ, UR17, UR6 ;  /* 0x00000011ff052299 */ /* 0x000fe20008011606 */
[----:B------:R-:W-:-:S02]  /*13d0*/  UMOV UR10, UR11 ;  /* 0x0000000b000a7c82 */ /* 0x000fc40008000000 */
[----:B------:R-:W-:Y:S01]  /*13e0*/  UMOV UR6, UR9 ;  /* 0x0000000900067c82 */ /* 0x000fe20008000000 */
[----:B------:R-:W-:Y:S02]  /*13f0*/  USHF.R.U32.HI UR10, URZ, UR21, UR10 ;  /* 0x00000015ff0a7299 */ /* 0x000fe4000801160a */
[----:B------:R-:W-:Y:S02]  /*1400*/  @UP2 USHF.R.U32.HI UR12, URZ, UR17, UR6 ;  /* 0x00000011ff0c2299 */ /* 0x000fe40008011606 */
[----:B------:R-:W-:Y:S02]  /*1410*/  USEL UR4, UR45, UR14, !UP0 ;  /* 0x0000000e2d047287 */ /* 0x000fe4000c000000 */
[----:B------:R-:W-:Y:S02]  /*1420*/  UIMAD UR6, UR5, UR18, URZ ;  /* 0x00000012050672a4 */ /* 0x000fe4000f8e02ff */
[----:B------:R-:W-:Y:S02]  /*1430*/  USEL UR5, UR19, UR10, !UP1 ;  /* 0x0000000a13057287 */ /* 0x000fe4000c800000 */
[----:B------:R-:W-:-:S02]  /*1440*/  UIMAD UR8, UR12, UR18, URZ ;  /* 0x000000120c0872a4 */ /* 0x000fc4000f8e02ff */
[----:B------:R-:W-:Y:S02]  /*1450*/  UISETP.GE.AND UP0, UPT, UR4, UR6, UPT ;  /* 0x000000060400728c */ /* 0x000fe4000bf06270 */
[----:B------:R-:W-:Y:S02]  /*1460*/  UIMAD.WIDE.U32 UR6, UR4, UR16, URZ ;  /* 0x00000010040672a5 */ /* 0x000fe4000f8e00ff */
[----:B------:R-:W-:Y:S02]  /*1470*/  UISETP.GE.OR UP0, UPT, UR5, UR8, UP0 ;  /* 0x000000080500728c */ /* 0x000fe40008706670 */
[----:B------:R-:W-:Y:S02]  /*1480*/  UIMAD.WIDE.U32 UR8, UR5, UR16, URZ ;  /* 0x00000010050872a5 */ /* 0x000fe4000f8e00ff */
[----:B------:R-:W-:Y:S02]  /*1490*/  USHF.R.U32.HI UR7, URZ, UR17, UR7 ;  /* 0x00000011ff077299 */ /* 0x000fe40008011607 */
[----:B------:R-:W-:-:S02]  /*14a0*/  UIADD3 UR10, UPT, UPT, -UR4, URZ, URZ ;  /* 0x000000ff040a7290 */ /* 0x000fc4000fffe1ff */
[----:B------:R-:W-:Y:S02]  /*14b0*/  USEL UR7, UR4, UR7, !UP2 ;  /* 0x0000000704077287 */ /* 0x000fe4000d000000 */
[----:B------:R-:W-:Y:S01]  /*14c0*/  UIADD3 UR46, UPT, UPT, -UR5, URZ, URZ ;  /* 0x000000ff052e7290 */ /* 0x000fe2000fffe1ff */
[----:B------:R-:W-:Y:S01]  /*14d0*/  @!UP0 UMOV UR6, UR9 ;  /* 0x0000000900068c82 */ /* 0x000fe20008000000 */
[----:B------:R-:W-:Y:S02]  /*14e0*/  UIADD3 UR8, UPT, UPT, -UR7, URZ, URZ ;  /* 0x000000ff07087290 */ /* 0x000fe4000fffe1ff */
[----:B------:R-:W-:Y:S02]  /*14f0*/  @!UP0 USHF.R.U32.HI UR6, URZ, UR17, UR6 ;  /* 0x00000011ff068299 */ /* 0x000fe40008011606 */
[----:B------:R-:W-:Y:S02]  /*1500*/  UIMAD UR8, UR18, UR8, UR4 ;  /* 0x00000008120872a4 */ /* 0x000fe4000f8e0204 */
[----:B------:R-:W-:-:S02]  /*1510*/  @!UP0 USEL UR6, UR5, UR6, !UP2 ;  /* 0x0000000605068287 */ /* 0x000fc4000d000000 */
[----:B------:R-:W-:Y:S02]  /*1520*/  UIMAD UR45, UR22, UR10, UR45 ;  /* 0x0000000a162d72a4 */ /* 0x000fe4000f8e022d */
[----:B------:R-:W-:Y:S02]  /*1530*/  @!UP0 UIADD3 UR7, UPT, UPT, UR7, -UR6, URZ ;  /* 0x8000000607078290 */ /* 0x000fe4000fffe0ff */
[----:B------:R-:W-:Y:S02]  /*1540*/  @!UP0 UIMAD UR6, UR8, UR12, UR6 ;  /* 0x0000000c080682a4 */ /* 0x000fe4000f8e0206 */
[----:B------:R-:W-:Y:S02]  /*1550*/  @!UP0 UIMAD UR4, UR7, UR18, UR5 ;  /* 0x00000012070482a4 */ /* 0x000fe4000f8e0205 */
[----:B------:R-:W-:Y:S02]  /*1560*/  UIMAD UR46, UR25, UR46, UR19 ;  /* 0x0000002e192e72a4 */ /* 0x000fe4000f8e0213 */
[----:B------:R-:W-:Y:S01]  /*1570*/  UIMAD UR45, UR4, UR22, UR45 ;  /* 0x00000016042d72a4 */ /* 0x000fe2000f8e022d */
[----:B------:R-:W-:-:S02]  /*1580*/  @!UP0 UMOV UR5, UR6 ;  /* 0x0000000600058c82 */ /* 0x000fc40008000000 */
[----:B------:R-:W-:-:S12]  /*1590*/  UIMAD UR46, UR5, UR25, UR46 ;  /* 0x00000019052e72a4 */ /* 0x000fd8000f8e022e */
.L_x_18:
[----:B------:R-:W-:Y:S02]  /*15a0*/  UISETP.NE.AND UP1, UPT, UR26, 0x1, UPT ;  /* 0x000000011a00788c */ /* 0x000fe4000bf25270 */
[----:B------:R-:W-:Y:S02]  /*15b0*/  UISETP.NE.AND UP0, UPT, UR13, 0x2, UPT ;  /* 0x000000020d00788c */ /* 0x000fe4000bf05270 */
[----:B------:R-:W-:Y:S02]  /*15c0*/  ULOP3.LUT UR28, UR28, 0x2000, URZ, 0xc0, !UPT ;  /* 0x000020001c1c7892 */ /* 0x000fe4000f8ec0ff */
[----:B------:R-:W-:-:S03]  /*15d0*/  USHF.L.U32 UR24, UR27, UR24, URZ ;  /* 0x000000181b187299 */ /* 0x000fc600080006ff */
[----:B------:R-:W-:Y:S09]  /*15e0*/  BRA.U UP1, `(.L_x_19) ;  /* 0x0000000101447547 */ /* 0x000ff2000b800000 */
[----:B------:R-:W1:Y:S01]  /*15f0*/  LDCU.128 UR8, c[0x0][0xb10] ;  /* 0x00016200ff0877ac */ /* 0x000e620008000c00 */
[----:B------:R-:W2:Y:S01]  /*1600*/  LDCU UR12, c[0x0][0xb0c] ;  /* 0x00016180ff0c77ac */ /* 0x000ea20008000800 */
[----:B------:R-:W3:Y:S01]  /*1610*/  LDCU UR14, c[0x0][0xb20] ;  /* 0x00016400ff0e77ac */ /* 0x000ee20008000800 */
[----:B-1----:R-:W-:Y:S02]  /*1620*/  UIMAD.WIDE.U32 UR6, UR46, UR8, URZ ;  /* 0x000000082e0672a5 */ /* 0x002fe4000f8e00ff */
[----:B------:R-:W-:Y:S02]  /*1630*/  UIMAD.WIDE.U32 UR4, UR45, UR11, URZ ;  /* 0x0000000b2d0472a5 */ /* 0x000fe4000f8e00ff */
[----:B--2---:R-:W-:Y:S02]  /*1640*/  UISETP.NE.AND UP2, UPT, UR12, 0x1, UPT ;  /* 0x000000010c00788c */ /* 0x004fe4000bf45270 */
[----:B------:R-:W-:Y:S01]  /*1650*/  UISETP.NE.AND UP1, UPT, UR10, 0x1, UPT ;  /* 0x000000010a00788c */ /* 0x000fe2000bf25270 */
[----:B------:R-:W-:-:S02]  /*1660*/  UMOV UR6, UR7 ;  /* 0x0000000700067c82 */ /* 0x000fc40008000000 */
[----:B------:R-:W-:Y:S01]  /*1670*/  UMOV UR4, UR5 ;  /* 0x0000000500047c82 */ /* 0x000fe20008000000 */
[----:B------:R-:W-:Y:S02]  /*1680*/  USHF.R.U32.HI UR6, URZ, UR9, UR6 ;  /* 0x00000009ff067299 */ /* 0x000fe40008011606 */
[----:B---3--:R-:W-:Y:S02]  /*1690*/  USHF.R.U32.HI UR4, URZ, UR14, UR4 ;  /* 0x0000000eff047299 */ /* 0x008fe40008011604 */
[----:B------:R-:W-:Y:S02]  /*16a0*/  USEL UR5, UR46, UR6, !UP2 ;  /* 0x000000062e057287 */ /* 0x000fe4000d000000 */
[----:B------:R-:W-:-:S04]  /*16b0*/  USEL UR4, UR45, UR4, !UP1 ;  /* 0x000000042d047287 */ /* 0x000fc8000c800000 */
[----:B------:R-:W-:Y:S02]  /*16c0*/  UIADD3 UR6, UPT, UPT, -UR4, UR5, URZ ;  /* 0x0000000504067290 */ /* 0x000fe4000fffe1ff */
[----:B------:R-:W-:Y:S02]  /*16d0*/  UIADD3 UR4, UPT, UPT, UR4, -UR5, URZ ;  /* 0x8000000504047290 */ /* 0x000fe4000fffe0ff */
[----:B------:R-:W-:Y:S02]  /*16e0*/  UIMAD UR45, UR6, UR10, UR45 ;  /* 0x0000000a062d72a4 */ /* 0x000fe4000f8e022d */
[----:B------:R-:W-:-:S12]  /*16f0*/  UIMAD UR46, UR4, UR12, UR46 ;  /* 0x0000000c042e72a4 */ /* 0x000fd8000f8e022e */
.L_x_19:
[----:B------:R-:W-:Y:S05]  /*1700*/  BRA.U !UP5, `(.L_x_20) ;  /* 0x000000010d0c7547 */ /* 0x000fea000b800000 */
[----:B------:R-:W-:Y:S01]  /*1710*/  UCGABAR_WAIT ;  /* 0x0000000000007dc7 */ /* 0x000fe20008000000 */
[----:B------:R-:W-:Y:S01]  /*1720*/  CCTL.IVALL ;  /* 0x00000000ff00798f */ /* 0x000fe20002000000 */
[----:B------:R-:W-:Y:S05]  /*1730*/  BRA `(.L_x_21) ;  /* 0x0000000000047947 */ /* 0x000fea0003800000 */
.L_x_20:
[----:B------:R-:W-:Y:S06]  /*1740*/  BAR.SYNC.DEFER_BLOCKING 0x0 ;  /* 0x0000000000007b1d */ /* 0x000fec0000010000 */
.L_x_21:
[----:B------:R-:W-:Y:S05]  /*1750*/  BRA.U UP0, `(.L_x_22) ;  /* 0x0000001100bc7547 */ /* 0x000fea000b800000 */
[----:B------:R-:W1:Y:S01]  /*1760*/  LDCU UR6, c[0x0][0x38c] ;  /* 0x00007180ff0677ac */ /* 0x000e620008000800 */
[----:B------:R-:W2:Y:S01]  /*1770*/  S2UR UR8, SR_CgaCtaId ;  /* 0x00000000000879c3 */ /* 0x000ea20000008800 */
[----:B------:R-:W-:Y:S01]  /*1780*/  PLOP3.LUT P1, PT, PT, PT, UP3, 0x80, 0x8 ;  /* 0x000000000008781c */ /* 0x000fe20003f2f038 */
[----:B------:R-:W-:Y:S01]  /*1790*/  IMAD.MOV.U32 R12, RZ, RZ, 0x1 ;  /* 0x00000001ff0c7424 */ /* 0x000fe200078e00ff */
[----:B------:R-:W-:Y:S01]  /*17a0*/  USHF.L.U32 UR47, UR19, 0x7, URZ ;  /* 0x00000007132f7899 */ /* 0x000fe200080006ff */
[----:B------:R-:W-:Y:S01]  /*17b0*/  ISETP.NE.AND P2, PT, R0, RZ, P3 ;  /* 0x000000ff0000720c */ /* 0x000fe20001f45270 */
[----:B------:R-:W-:Y:S01]  /*17c0*/  UMOV UR7, 0x400 ;  /* 0x0000040000077882 */ /* 0x000fe20000000000 */
[----:B------:R-:W-:Y:S01]  /*17d0*/  UISETP.NE.AND UP1, UPT, UR13, URZ, UPT ;  /* 0x000000ff0d00728c */ /* 0x000fe2000bf25270 */
[----:B------:R-:W-:Y:S01]  /*17e0*/  PLOP3.LUT P1, PT, P1, PT, PT, 0x8, 0x80 ;  /* 0x000000000080781c */ /* 0x000fe20000f2e170 */
[----:B------:R-:W-:Y:S01]  /*17f0*/  USHF.L.U32 UR44, UR19, 0x5, URZ ;  /* 0x00000005132c7899 */ /* 0x000fe200080006ff */
[----:B------:R-:W-:Y:S01]  /*1800*/  CS2R R10, SRZ ;  /* 0x00000000000a7805 */ /* 0x000fe2000001ff00 */
[----:B------:R-:W-:Y:S01]  /*1810*/  ULOP3.LUT UR47, UR47, 0x80, URZ, 0xc0, !UPT ;  /* 0x000000802f2f7892 */ /* 0x000fe2000f8ec0ff */
[----:B------:R-:W-:Y:S01]  /*1820*/  IMAD.MOV.U32 R9, RZ, RZ, RZ ;  /* 0x000000ffff097224 */ /* 0x000fe200078e00ff */
[----:B------:R-:W3:Y:S01]  /*1830*/  LDCU UR39, c[0x0][0x370] ;  /* 0x00006e00ff2777ac */ /* 0x000ee20008000800 */
[----:B------:R-:W-:Y:S01]  /*1840*/  IMAD.MOV.U32 R8, RZ, RZ, 0x1 ;  /* 0x00000001ff087424 */ /* 0x000fe200078e00ff */
[----:B------:R-:W4:Y:S01]  /*1850*/  LDCU.64 UR26, c[0x0][0x348] ;  /* 0x00006900ff1a77ac */ /* 0x000f220008000a00 */
[----:B-1----:R-:W-:-:S02]  /*1860*/  UIADD3 UR5, UPT, UPT, UR6, 0x7f, URZ ;  /* 0x0000007f06057890 */ /* 0x002fc4000fffe0ff */
[----:B------:R-:W-:Y:S02]  /*1870*/  UIADD3 UR49, UPT, UPT, UR6, 0xfe, URZ ;  /* 0x000000fe06317890 */ /* 0x000fe4000fffe0ff */
[----:B------:R-:W-:Y:S02]  /*1880*/  USHF.R.S32.HI UR4, URZ, 0x1f, UR5 ;  /* 0x0000001fff047899 */ /* 0x000fe40008011405 */
[----:B--2---:R-:W-:Y:S02]  /*1890*/  ULEA UR13, UR8, UR7, 0x18 ;  /* 0x00000007080d7291 */ /* 0x004fe4000f8ec0ff */
[----:B------:R-:W-:Y:S02]  /*18a0*/  ULEA.HI UR4, UR4, UR5, URZ, 0x7 ;  /* 0x0000000504047291 */ /* 0x000fe4000f8f38ff */
[----:B------:R-:W-:Y:S02]  /*18b0*/  UIADD3 UR5, UPT, UPT, UR6, -0x1, URZ ;  /* 0xffffffff06057890 */ /* 0x000fe4000fffe0ff */
[----:B------:R-:W-:-:S02]  /*18c0*/  USHF.R.S32.HI UR42, URZ, 0x7, UR4 ;  /* 0x00000007ff2a7899 */ /* 0x000fc40008011404 */
[----:B------:R-:W-:Y:S02]  /*18d0*/  UISETP.GE.U32.AND UP2, UPT, UR5, -0xff, UPT ;  /* 0xffffff010500788c */ /* 0x000fe4000bf46070 */
[----:B------:R-:W-:Y:S01]  /*18e0*/  UISETP.LT.U32.AND UP0, UPT, UR42, 0x3, UPT ;  /* 0x000000032a00788c */ /* 0x000fe2000bf01070 */
[----:B------:R-:W1:Y:S03]  /*18f0*/  LDCU UR38, c[0x0][0x374] ;  /* 0x00006e80ff2677ac */ /* 0x000e660008000800 */
[----:B------:R-:W-:Y:S02]  /*1900*/  USEL UR41, UR42, 0x3, UP0 ;  /* 0x000000032a297887 */ /* 0x000fe40008000000 */
[----:B------:R-:W-:Y:S02]  /*1910*/  ULOP3.LUT UR44, UR44, 0x20, URZ, 0xc0, !UPT ;  /* 0x000000202c2c7892 */ /* 0x000fe4000f8ec0ff */
[----:B------:R-:W-:-:S02]  /*1920*/  UIADD3 UR4, UPT, UPT, UR41, -0x1, URZ ;  /* 0xffffffff29047890 */ /* 0x000fc4000fffe0ff */
[----:B------:R-:W-:Y:S02]  /*1930*/  @UP2 UIADD3 UR4, UPT, UPT, UR41, URZ, URZ ;  /* 0x000000ff29042290 */ /* 0x000fe4000fffe0ff */
[----:B------:R-:W-:Y:S02]  /*1940*/  USEL UR21, UR34, 0x2, UP1 ;  /* 0x0000000222157887 */ /* 0x000fe40008800000 */
[----:B------:R-:W-:Y:S02]  /*1950*/  UIADD3 UR30, UPT, UPT, UR13, 0x4400, UR28 ;  /* 0x000044000d1e7890 */ /* 0x000fe4000fffe01c */
[----:B------:R-:W-:Y:S02]  /*1960*/  ULEA.HI UR47, UR28, UR47, URZ, 0x19 ;  /* 0x0000002f1c2f7291 */ /* 0x000fe4000f8fc8ff */
[----:B------:R-:W-:Y:S02]  /*1970*/  UIADD3 UR48, UPT, UPT, UR42, -UR41, URZ ;  /* 0x800000292a307290 */ /* 0x000fe4000fffe0ff */
[----:B------:R-:W-:-:S02]  /*1980*/  UIADD3 UR29, UPT, UPT, UR4, 0x1, URZ ;  /* 0x00000001041d7890 */ /* 0x000fc4000fffe0ff */
[----:B------:R-:W-:Y:S01]  /*1990*/  UIADD3 UR43, UPT, UPT, -UR4, URZ, URZ ;  /* 0x000000ff042b7290 */ /* 0x000fe2000fffe1ff */
[----:B-1-34-:R-:W-:-:S11]  /*19a0*/  UMOV UR6, URZ ;  /* 0x000000ff00067c82 */ /* 0x01afd60008000000 */
.L_x_42:
[----:B------:R-:W1:Y:S02]  /*19b0*/  S2UR UR4, SR_CgaCtaId ;  /* 0x00000000000479c3 */ /* 0x000e640000008800 */
[----:B-1----:R-:W-:-:S09]  /*19c0*/  UISETP.NE.AND UP0, UPT, UR4, URZ, UPT ;  /* 0x000000ff0400728c */ /* 0x002fd2000bf05270 */
[----:B------:R-:W-:Y:S05]  /*19d0*/  BRA.U UP0, `(.L_x_23) ;  /* 0x0000000100287547 */ /* 0x000fea000b800000 */
[----:B------:R-:W-:Y:S02]  /*19e0*/  LEA R0, R9, UR13, 0x3 ;  /* 0x0000000d09007c11 */ /* 0x000fe4000f8e18ff */
[----:B------:R-:W-:-:S04]  /*19f0*/  SHF.L.U32 R2, R8, 0x1f, RZ ;  /* 0x0000001f08027819 */ /* 0x000fc800000006ff */
[----:B------:R-:W1:Y:S02]  /*1a00*/  SYNCS.PHASECHK.TRANS64.TRYWAIT P0, [R0+URZ+0xc0], R2 ;  /* 0x0000c002000075a7 */ /* 0x000e6400080011ff */
[----:B-1----:R-:W-:Y:S05]  /*1a10*/  @!P0 BRA `(.L_x_24) ;  /* 0x0000005800ec8947 */ /* 0x002fea0003800000 */
.L_x_112:
[----:B------:R-:W-:Y:S01]  /*1a20*/  VIADD R9, R9, 0x1 ;  /* 0x0000000109097836 */ /* 0x000fe20000000000 */
[----:B------:R1:W-:Y:S04]  /*1a30*/  SYNCS.ARRIVE.TRANS64.A1T0 RZ, [R0+URZ+0xb0], RZ ;  /* 0x0000b0ff00ff79a7 */ /* 0x0003e800081000ff */
[----:B------:R-:W-:-:S04]  /*1a40*/  ISETP.NE.AND P0, PT, R9, 0x2, PT ;  /* 0x000000020900780c */ /* 0x000fc80003f05270 */
[----:B------:R-:W-:Y:S02]  /*1a50*/  SEL R9, R9, RZ, P0 ;  /* 0x000000ff09097207 */ /* 0x000fe40000000000 */
[----:B-1----:R-:W-:-:S04]  /*1a60*/  SEL R0, RZ, 0x1, P0 ;  /* 0x00000001ff007807 */ /* 0x002fc80000000000 */
[----:B------:R-:W-:-:S07]  /*1a70*/  LOP3.LUT R8, R8, R0, RZ, 0x3c, !PT ;  /* 0x0000000008087212 */ /* 0x000fce00078e3cff */
.L_x_23:
[----:B------:R-:W-:Y:S01]  /*1a80*/  ULEA UR4, UR6, UR13, 0x3 ;  /* 0x0000000d06047291 */ /* 0x000fe2000f8e18ff */
[----:B------:R-:W-:Y:S01]  /*1a90*/  SHF.L.U32 R0, R12, 0x1f, RZ ;  /* 0x0000001f0c007819 */ /* 0x000fe200000006ff */
[----:B------:R-:W-:Y:S02]  /*1aa0*/  UISETP.GE.U32.AND UP0, UPT, UR49, 0xff, UPT ;  /* 0x000000ff3100788c */ /* 0x000fe4000bf06070 */
[----:B------:R-:W-:Y:S01]  /*1ab0*/  ULEA UR11, UR45, UR44, 0x6 ;  /* 0x0000002c2d0b7291 */ /* 0x000fe2000f8e30ff */
[----:B------:R-:W-:-:S04]  /*1ac0*/  UMOV UR7, URZ ;  /* 0x000000ff00077c82 */ /* 0x000fc80008000000 */
[----:B------:R1:W2:Y:S01]  /*1ad0*/  SYNCS.PHASECHK.TRANS64.TRYWAIT P0, [UR4+0x18], R0 ;  /* 0x00001800ff0075a7 */ /* 0x0002a20008001104 */
[----:B------:R-:W-:-:S04]  /*1ae0*/  ULEA.HI UR4, UR46, UR46, URZ, 0x1 ;  /* 0x0000002e2e047291 */ /* 0x000fc8000f8f08ff */
[----:B------:R-:W-:-:S04]  /*1af0*/  USHF.L.U32 UR4, UR4, 0x7, URZ ;  /* 0x0000000704047899 */ /* 0x000fc800080006ff */
[----:B------:R-:W-:-:S04]  /*1b00*/  ULOP3.LUT UR35, UR4, 0xffffff00, URZ, 0xc0, !UPT ;  /* 0xffffff0004237892 */ /* 0x000fc8000f8ec0ff */
[----:B------:R-:W-:Y:S01]  /*1b10*/  UIADD3 UR35, UPT, UPT, UR47, UR35, URZ ;  /* 0x000000232f237290 */ /* 0x000fe2000fffe0ff */
[----:B------:R-:W-:Y:S11]  /*1b20*/  BRA.U !UP0, `(.L_x_25) ;  /* 0x0000000108c47547 */ /* 0x000ff6000b800000 */
[----:B------:R-:W-:Y:S01]  /*1b30*/  UMOV UR16, UR43 ;  /* 0x0000002b00107c82 */ /* 0x000fe20008000000 */
[----:B------:R-:W-:Y:S01]  /*1b40*/  UMOV UR4, UR6 ;  /* 0x0000000600047c82 */ /* 0x000fe20008000000 */
[----:B------:R-:W-:-:S05]  /*1b50*/  UMOV UR34, URZ ;  /* 0x000000ff00227c82 */ /* 0x000fca0008000000 */
.L_x_31:
[----:B------:R-:W-:Y:S01]  /*1b60*/  ULEA UR33, UR4, UR13, 0x3 ;  /* 0x0000000d04217291 */ /* 0x000fe2000f8e18ff */
[----:B------:R-:W-:Y:S01]  /*1b70*/  @P3 MOV R2, 0xa000 ;  /* 0x0000a00000023802 */ /* 0x000fe20000000f00 */
[----:B--234-:R-:W-:Y:S10]  /*1b80*/  @P0 BRA `(.L_x_26) ;  /* 0x00000000000c0947 */ /* 0x01cff40003800000 */
[----:B------:R-:W-:-:S04]  /*1b90*/  SHF.L.U32 R3, R12, 0x1f, RZ ;  /* 0x0000001f0c037819 */ /* 0x000fc800000006ff */
[----:B------:R-:W2:Y:S02]  /*1ba0*/  SYNCS.PHASECHK.TRANS64.TRYWAIT P0, [UR33+0x18], R3 ;  /* 0x00001803ff0075a7 */ /* 0x000ea40008001121 */
[----:B--2---:R-:W-:Y:S05]  /*1bb0*/  @!P0 BRA `(.L_x_27) ;  /* 0x0000005800988947 */ /* 0x004fea0003800000 */
.L_x_26:
[----:B------:R2:W-:Y:S01]  /*1bc0*/  @P3 SYNCS.ARRIVE.TRANS64 RZ, [UR33], R2 ;  /* 0x00000002ffff39a7 */ /* 0x0005e20008000021 */
[----:B------:R-:W-:Y:S02]  /*1bd0*/  ULOP3.LUT UR5, UR21, 0x2, URZ, 0xfc, !UPT ;  /* 0x0000000215057892 */ /* 0x000fe4000f8efcff */
[----:B------:R-:W-:Y:S02]  /*1be0*/  UIADD3 UR16, UPT, UPT, UR16, 0x1, URZ ;  /* 0x0000000110107890 */ /* 0x000fe4000fffe0ff */
[----:B------:R-:W-:Y:S02]  /*1bf0*/  UISETP.NE.AND UP0, UPT, UR5, 0x2, UPT ;  /* 0x000000020500788c */ /* 0x000fe4000bf05270 */
[----:B------:R-:W-:-:S07]  /*1c00*/  UISETP.NE.AND UP2, UPT, UR16, 0x1, UPT ;  /* 0x000000011000788c */ /* 0x000fce000bf45270 */
[----:B------:R-:W-:Y:S05]  /*1c10*/  BRA.U UP0, `(.L_x_28) ;  /* 0x0000000100047547 */ /* 0x000fea000b800000 */
[----:B------:R-:W-:Y:S05]  /*1c20*/  BPT.TRAP 0x1 ;  /* 0x000000040000795c */ /* 0x000fea0000300000 */
.L_x_28:
[----:B------:R-:W-:Y:S04]  /*1c30*/  BSSY.RECONVERGENT B0, `(.L_x_29) ;  /* 0x0000003000007945 */ /* 0x000fe80003800200 */
[----:B------:R-:W-:Y:S05]  /*1c40*/  @!P2 BRA `(.L_x_30) ;  /* 0x000000000004a947 */ /* 0x000fea0003800000 */
[----:B------:R-:W-:Y:S05]  /*1c50*/  BPT.TRAP 0x1 ;  /* 0x000000040000795c */ /* 0x000fea0000300000 */
.L_x_30:
[----:B------:R-:W-:Y:S05]  /*1c60*/  BSYNC.RECONVERGENT B0 ;  /* 0x0000000000007941 */ /* 0x000fea0003800200 */
.L_x_29:
[----:B------:R-:W-:Y:S02]  /*1c70*/  UIADD3 UR5, UPT, UPT, UR4, 0x1, URZ ;  /* 0x0000000104057890 */ /* 0x000fe4000fffe0ff */
[----:B------:R-:W-:Y:S02]  /*1c80*/  ULEA UR32, UR4, UR28, 0xe ;  /* 0x0000001c04207291 */ /* 0x000fe4000f8e70ff */
[----:B------:R-:W-:Y:S02]  /*1c90*/  UISETP.NE.AND UP0, UPT, UR5, 0x3, UPT ;  /* 0x000000030500788c */ /* 0x000fe4000bf05270 */
[----:B------:R-:W-:Y:S02]  /*1ca0*/  UIADD3 UR14, UP1, UPT, UR26, 0x80, URZ ;  /* 0x000000801a0e7890 */ /* 0x000fe4000ff3e0ff */
[----:B------:R-:W-:Y:S02]  /*1cb0*/  USEL UR7, URZ, 0x1, UP0 ;  /* 0x00000001ff077887 */ /* 0x000fe40008000000 */
[----:B------:R-:W-:-:S02]  /*1cc0*/  USEL UR6, UR5, URZ, UP0 ;  /* 0x000000ff05067287 */ /* 0x000fc40008000000 */
[----:B------:R-:W-:Y:S02]  /*1cd0*/  ULEA UR8, UR4, UR13, 0xc ;  /* 0x0000000d04087291 */ /* 0x000fe4000f8e60ff */
[----:B------:R-:W-:Y:S01]  /*1ce0*/  ULEA UR5, UR6, UR13, 0x3 ;  /* 0x0000000d06057291 */ /* 0x000fe2000f8e18ff */
[----:B------:R-:W-:Y:S01]  /*1cf0*/  LOP3.LUT R12, R12, UR7, RZ, 0x3c, !PT ;  /* 0x000000070c0c7c12 */ /* 0x000fe2000f8e3cff */
[----:B------:R-:W-:Y:S02]  /*1d00*/  UIADD3 UR4, UP0, UPT, UR26, 0x180, URZ ;  /* 0x000001801a047890 */ /* 0x000fe4000ff1e0ff */
[----:B------:R-:W-:Y:S01]  /*1d10*/  ULOP3.LUT UR33, UR33, 0xfefffff8, URZ, 0xc0, !UPT ;  /* 0xfefffff821217892 */ /* 0x000fe2000f8ec0ff */
[----:B-1----:R-:W-:Y:S01]  /*1d20*/  SHF.L.U32 R0, R12, 0x1f, RZ ;  /* 0x0000001f0c007819 */ /* 0x002fe200000006ff */
[----:B------:R-:W-:Y:S02]  /*1d30*/  UIADD3.X UR15, UPT, UPT, URZ, UR27, URZ, UP1, !UPT ;  /* 0x0000001bff0f7290 */ /* 0x000fe40008ffe4ff */
[----:B------:R-:W-:Y:S01]  /*1d40*/  UIADD3 UR32, UPT, UPT, UR13, 0x4400, UR32 ;  /* 0x000044000d207890 */ /* 0x000fe2000fffe020 */
[----:B------:R3:W4:Y:S01]  /*1d50*/  SYNCS.PHASECHK.TRANS64.TRYWAIT P0, [UR5+0x18], R0 ;  /* 0x00001800ff0075a7 */ /* 0x0007220008001105 */
[----:B------:R-:W-:-:S02]  /*1d60*/  UPRMT UR7, URZ, 0x5410, UR24 ;  /* 0x00005410ff077896 */ /* 0x000fc40008000018 */
[----:B------:R-:W-:Y:S02]  /*1d70*/  UIADD3 UR8, UPT, UPT, UR8, 0x10400, URZ ;  /* 0x0001040008087890 */ /* 0x000fe4000fffe0ff */
[----:B------:R-:W-:Y:S01]  /*1d80*/  UIADD3.X UR5, UPT, UPT, URZ, UR27, URZ, UP0, !UPT ;  /* 0x0000001bff057290 */ /* 0x000fe200087fe4ff */
[----:B------:R-:W-:Y:S01]  /*1d90*/  UMOV UR18, 0x0 ;  /* 0x0000000000127882 */ /* 0x000fe20000000000 */
[----:B------:R-:W-:Y:S01]  /*1da0*/  UMOV UR19, 0x10000000 ;  /* 0x1000000000137882 */ /* 0x000fe20000000000 */
[----:B------:R-:W-:Y:S01]  /*1db0*/  UMOV UR10, UR34 ;  /* 0x00000022000a7c82 */ /* 0x000fe20008000000 */
[----:B------:R-:W-:Y:S01]  /*1dc0*/  UMOV UR12, UR36 ;  /* 0x00000024000c7c82 */ /* 0x000fe20008000000 */
[----:B------:R-:W-:Y:S01]  /*1dd0*/  UMOV UR9, UR33 ;  /* 0x0000002100097c82 */ /* 0x000fe20008000000 */
[----:B------:R1:W-:Y:S03]  /*1de0*/  UTMALDG.3D.MULTICAST.2CTA [UR32], [UR14], UR7, desc[UR18] ;  /* 0x000012200e0073b4 */ /* 0x0003e60008211807 */
[----:B------:R2:W-:Y:S01]  /*1df0*/  UTMALDG.3D.2CTA [UR8], [UR4], desc[UR18] ;  /* 0x00001208040075b4 */ /* 0x0005e20008211000 */
[----:B-1----:R-:W-:Y:S01]  /*1e00*/  UIADD3 UR34, UPT, UPT, UR34, 0x80, URZ ;  /* 0x0000008022227890 */ /* 0x002fe2000fffe0ff */
[----:B------:R-:W-:Y:S01]  /*1e10*/  UMOV UR7, UR29 ;  /* 0x0000001d00077c82 */ /* 0x000fe20008000000 */
[----:B--2---:R-:W-:Y:S01]  /*1e20*/  UMOV UR4, UR6 ;  /* 0x0000000600047c82 */ /* 0x004fe20008000000 */
[----:B------:R-:W-:Y:S09]  /*1e30*/  BRA.U UP2, `(.L_x_31) ;  /* 0xfffffffd02487547 */ /* 0x000ff2000b83ffff */
.L_x_25:
[----:B------:R-:W-:Y:S01]  /*1e40*/  ULEA UR4, UR6, UR13, 0x3 ;  /* 0x0000000d06047291 */ /* 0x000fe2000f8e18ff */
[----:B-1-3--:R-:W-:Y:S01]  /*1e50*/  SHF.L.U32 R0, R12, 0x1f, RZ ;  /* 0x0000001f0c007819 */ /* 0x00afe200000006ff */
[----:B------:R-:W-:Y:S01]  /*1e60*/  @!P1 SYNCS.ARRIVE.TRANS64.A1T0 RZ, [UR13+0x48], RZ ;  /* 0x000048ffffff99a7 */ /* 0x000fe2000810000d */
[----:B------:R-:W-:-:S06]  /*1e70*/  UISETP.GT.AND UP0, UPT, UR42, UR41, UPT ;  /* 0x000000292a00728c */ /* 0x000fcc000bf04270 */
[----:B--2-4-:R1:W2:Y:S03]  /*1e80*/  SYNCS.PHASECHK.TRANS64.TRYWAIT P0, [UR4+0x18], R0 ;  /* 0x00001800ff0075a7 */ /* 0x0142a60008001104 */
[----:B------:R-:W-:Y:S05]  /*1e90*/  BRA.U !UP0, `(.L_x_32) ;  /* 0x0000000108c07547 */ /* 0x000fea000b800000 */
[----:B------:R-:W-:Y:S01]  /*1ea0*/  UIADD3 UR25, UPT, UPT, UR48, UR7, URZ ;  /* 0x0000000730197290 */ /* 0x000fe2000fffe0ff */
[----:B------:R-:W-:-:S11]  /*1eb0*/  UMOV UR4, UR6 ;  /* 0x0000000600047c82 */ /* 0x000fd60008000000 */
.L_x_38:
[----:B------:R-:W-:Y:S01]  /*1ec0*/  ULEA UR17, UR4, UR13, 0x3 ;  /* 0x0000000d04117291 */ /* 0x000fe2000f8e18ff */
[----:B--2---:R-:W-:Y:S01]  /*1ed0*/  @P3 MOV R2, 0xa000 ;  /* 0x0000a00000023802 */ /* 0x004fe20000000f00 */
[----:B--2-4-:R-:W-:Y:S10]  /*1ee0*/  @P0 BRA `(.L_x_33) ;  /* 0x00000000000c0947 */ /* 0x014ff40003800000 */
[----:B------:R-:W-:-:S04]  /*1ef0*/  SHF.L.U32 R3, R12, 0x1f, RZ ;  /* 0x0000001f0c037819 */ /* 0x000fc800000006ff */
[----:B------:R-:W2:Y:S02]  /*1f00*/  SYNCS.PHASECHK.TRANS64.TRYWAIT P0, [UR17+0x18], R3 ;  /* 0x00001803ff0075a7 */ /* 0x000ea40008001111 */
[----:B--2---:R-:W-:Y:S05]  /*1f10*/  @!P0 BRA `(.L_x_34) ;  /* 0x0000005400d88947 */ /* 0x004fea0003800000 */
.L_x_33:
[----:B------:R2:W-:Y:S01]  /*1f20*/  @P3 SYNCS.ARRIVE.TRANS64 RZ, [UR17], R2 ;  /* 0x00000002ffff39a7 */ /* 0x0005e20008000011 */
[----:B------:R-:W-:-:S04]  /*1f30*/  ULOP3.LUT UR5, UR21, 0x2, URZ, 0xfc, !UPT ;  /* 0x0000000215057892 */ /* 0x000fc8000f8efcff */
[----:B------:R-:W-:-:S09]  /*1f40*/  UISETP.NE.AND UP0, UPT, UR5, 0x2, UPT ;  /* 0x000000020500788c */ /* 0x000fd2000bf05270 */
[----:B------:R-:W-:Y:S05]  /*1f50*/  BRA.U UP0, `(.L_x_35) ;  /* 0x0000000100047547 */ /* 0x000fea000b800000 */
[----:B------:R-:W-:Y:S05]  /*1f60*/  BPT.TRAP 0x1 ;  /* 0x000000040000795c */ /* 0x000fea0000300000 */
.L_x_35:
[----:B------:R-:W-:Y:S04]  /*1f70*/  BSSY.RECONVERGENT B0, `(.L_x_36) ;  /* 0x0000003000007945 */ /* 0x000fe80003800200 */
[----:B------:R-:W-:Y:S05]  /*1f80*/  @!P2 BRA `(.L_x_37) ;  /* 0x000000000004a947 */ /* 0x000fea0003800000 */
[----:B------:R-:W-:Y:S05]  /*1f90*/  BPT.TRAP 0x1 ;  /* 0x000000040000795c */ /* 0x000fea0000300000 */
.L_x_37:
[----:B------:R-:W-:Y:S05]  /*1fa0*/  BSYNC.RECONVERGENT B0 ;  /* 0x0000000000007941 */ /* 0x000fea0003800200 */
.L_x_36:
[----:B------:R-:W-:Y:S02]  /*1fb0*/  UIADD3 UR5, UPT, UPT, UR4, 0x1, URZ ;  /* 0x0000000104057890 */ /* 0x000fe4000fffe0ff */
[----:B------:R-:W-:Y:S02]  /*1fc0*/  UIADD3 UR14, UP1, UPT, UR26, 0x80, URZ ;  /* 0x000000801a0e7890 */ /* 0x000fe4000ff3e0ff */
[----:B------:R-:W-:Y:S02]  /*1fd0*/  UISETP.NE.AND UP0, UPT, UR5, 0x3, UPT ;  /* 0x000000030500788c */ /* 0x000fe4000bf05270 */
[----:B------:R-:W-:Y:S02]  /*1fe0*/  ULEA UR16, UR4, UR30, 0xe ;  /* 0x0000001e04107291 */ /* 0x000fe4000f8e70ff */
[----:B------:R-:W-:Y:S02]  /*1ff0*/  USEL UR8, URZ, 0x1, UP0 ;  /* 0x00000001ff087887 */ /* 0x000fe40008000000 */
[----:B------:R-:W-:-:S02]  /*2000*/  USEL UR6, UR5, URZ, UP0 ;  /* 0x000000ff05067287 */ /* 0x000fc40008000000 */
[----:B------:R-:W-:Y:S02]  /*2010*/  UIADD3 UR22, UP0, UPT, UR26, 0x180, URZ ;  /* 0x000001801a167890 */ /* 0x000fe4000ff1e0ff */
[----:B------:R-:W-:Y:S01]  /*2020*/  LOP3.LUT R12, R12, UR8, RZ, 0x3c, !PT ;  /* 0x000000080c0c7c12 */ /* 0x000fe2000f8e3cff */
[----:B------:R-:W-:Y:S02]  /*2030*/  ULEA UR8, UR4, UR13, 0xc ;  /* 0x0000000d04087291 */ /* 0x000fe4000f8e60ff */
[----:B------:R-:W-:Y:S01]  /*2040*/  ULEA UR5, UR6, UR13, 0x3 ;  /* 0x0000000d06057291 */ /* 0x000fe2000f8e18ff */
[----:B-1----:R-:W-:Y:S01]  /*2050*/  SHF.L.U32 R0, R12, 0x1f, RZ ;  /* 0x0000001f0c007819 */ /* 0x002fe200000006ff */
[----:B------:R-:W-:Y:S02]  /*2060*/  USHF.L.U32 UR18, UR7, 0x7, URZ ;  /* 0x0000000707127899 */ /* 0x000fe400080006ff */
[----:B------:R-:W-:Y:S02]  /*2070*/  ULOP3.LUT UR17, UR17, 0xfefffff8, URZ, 0xc0, !UPT ;  /* 0xfefffff811117892 */ /* 0x000fe4000f8ec0ff */
[----:B------:R-:W-:-:S02]  /*2080*/  UIADD3.X UR15, UPT, UPT, URZ, UR27, URZ, UP1, !UPT ;  /* 0x0000001bff0f7290 */ /* 0x000fc40008ffe4ff */
[----:B------:R-:W-:Y:S01]  /*2090*/  UPRMT UR4, URZ, 0x5410, UR24 ;  /* 0x00005410ff047896 */ /* 0x000fe20008000018 */
[----:B------:R3:W4:Y:S01]  /*20a0*/  SYNCS.PHASECHK.TRANS64.TRYWAIT P0, [UR5+0x18], R0 ;  /* 0x00001800ff0075a7 */ /* 0x0007220008001105 */
[----:B------:R-:W-:Y:S02]  /*20b0*/  UIADD3 UR8, UPT, UPT, UR8, 0x10400, URZ ;  /* 0x0001040008087890 */ /* 0x000fe4000fffe0ff */
[----:B------:R-:W-:Y:S01]  /*20c0*/  UIADD3.X UR23, UPT, UPT, URZ, UR27, URZ, UP0, !UPT ;  /* 0x0000001bff177290 */ /* 0x000fe200087fe4ff */
[----:B------:R-:W-:Y:S01]  /*20d0*/  UMOV UR32, 0x0 ;  /* 0x0000000000207882 */ /* 0x000fe20000000000 */
[----:B------:R-:W-:Y:S01]  /*20e0*/  UMOV UR33, 0x10000000 ;  /* 0x1000000000217882 */ /* 0x000fe20000000000 */
[----:B------:R-:W-:Y:S01]  /*20f0*/  UMOV UR19, UR35 ;  /* 0x0000002300137c82 */ /* 0x000fe20008000000 */
[----:B------:R-:W-:Y:S01]  /*2100*/  UMOV UR20, UR36 ;  /* 0x0000002400147c82 */ /* 0x000fe20008000000 */
[----:B------:R-:W-:Y:S01]  /*2110*/  UMOV UR12, UR36 ;  /* 0x00000024000c7c82 */ /* 0x000fe20008000000 */
[----:B------:R-:W-:Y:S01]  /*2120*/  UMOV UR9, UR17 ;  /* 0x0000001100097c82 */ /* 0x000fe20008000000 */
[----:B------:R-:W-:Y:S01]  /*2130*/  UMOV UR10, UR18 ;  /* 0x00000012000a7c82 */ /* 0x000fe20008000000 */
[----:B------:R1:W-:Y:S01]  /*2140*/  UTMALDG.3D.MULTICAST.2CTA [UR16], [UR14], UR4, desc[UR32] ;  /* 0x000020100e0073b4 */ /* 0x0003e20008211804 */
[----:B------:R-:W-:-:S04]  /*2150*/  UIADD3 UR7, UPT, UPT, UR7, 0x1, URZ ;  /* 0x0000000107077890 */ /* 0x000fc8000fffe0ff */
[----:B------:R-:W-:Y:S01]  /*2160*/  UISETP.NE.AND UP0, UPT, UR7, UR25, UPT ;  /* 0x000000190700728c */ /* 0x000fe2000bf05270 */
[----:B------:R3:W-:Y:S01]  /*2170*/  UTMALDG.3D.2CTA [UR8], [UR22], desc[UR32] ;  /* 0x00002008160075b4 */ /* 0x0007e20008211000 */
[----:B-1----:R-:W-:-:S07]  /*2180*/  UMOV UR4, UR6 ;  /* 0x0000000600047c82 */ /* 0x002fce0008000000 */
[----:B---3--:R-:W-:Y:S05]  /*2190*/  BRA.U UP0, `(.L_x_38) ;  /* 0xfffffffd00487547 */ /* 0x008fea000b83ffff */
.L_x_32:
[C---:B------:R-:W-:Y:S01]  /*21a0*/  LEA R3, R11.reuse, UR13, 0x3 ;  /* 0x0000000d0b037c11 */ /* 0x040fe2000f8e18ff */
[----:B------:R-:W-:Y:S01]  /*21b0*/  NOP ;  /* 0x0000000000007918 */ /* 0x000fe20000000000 */
[----:B-1----:R-:W-:Y:S02]  /*21c0*/  SHF.L.U32 R0, R10, 0x1f, RZ ;  /* 0x0000001f0a007819 */ /* 0x002fe400000006ff */
[----:B------:R-:W-:Y:S02]  /*21d0*/  LEA R4, R11, UR13, 0x4 ;  /* 0x0000000d0b047c11 */ /* 0x000fe4000f8e20ff */
[----:B--2-4-:R-:W1:Y:S02]  /*21e0*/  SYNCS.PHASECHK.TRANS64.TRYWAIT P0, [R3+URZ+0x50], R0 ;  /* 0x00005000030075a7 */ /* 0x014e6400080011ff */
[----:B-1----:R-:W-:Y:S05]  /*21f0*/  @!P0 BRA `(.L_x_39) ;  /* 0x0000005400388947 */ /* 0x002fea0003800000 */
.L_x_115:
[----:B------:R-:W2:Y:S01]  /*2200*/  LDS.128 R4, [R4+0xe0] ;  /* 0x0000e00004047984 */ /* 0x000ea20000000c00 */
[----:B------:R-:W-:Y:S01]  /*2210*/  UISETP.GE.AND UP0, UPT, UR40, 0x1, UPT ;  /* 0x000000012800788c */ /* 0x000fe2000bf06270 */
[----:B------:R-:W-:Y:S01]  /*2220*/  @!PT LDS RZ, [RZ] ;  /* 0x00000000fffff984 */ /* 0x000fe20000000800 */
[----:B------:R-:W-:Y:S01]  /*2230*/  @!PT LDS RZ, [RZ] ;  /* 0x00000000fffff984 */ /* 0x000fe20000000800 */
[----:B------:R-:W-:Y:S01]  /*2240*/  @!PT LDS RZ, [RZ] ;  /* 0x00000000fffff984 */ /* 0x000fe20000000800 */
[----:B------:R-:W-:Y:S01]  /*2250*/  @!PT LDS RZ, [RZ] ;  /* 0x00000000fffff984 */ /* 0x000fe20000000800 */
[----:B------:R3:W-:Y:S06]  /*2260*/  MEMBAR.ALL.CTA ;  /* 0x0000000000007992 */ /* 0x0007ec0000008000 */
[----:B---3--:R-:W3:Y:S01]  /*2270*/  FENCE.VIEW.ASYNC.S ;  /* 0x00000000000073c6 */ /* 0x008ee20000000000 */
[----:B--2---:R-:W-:-:S13]  /*2280*/  LOP3.LUT P0, RZ, R6, 0x1, RZ, 0xc0, !PT ;  /* 0x0000000106ff7812 */ /* 0x004fda000780c0ff */
[----:B---3--:R-:W-:Y:S01]  /*2290*/  VOTEU.ANY UP1, P0 ;  /* 0x0000000000ff7886 */ /* 0x008fe20000020100 */
[----:B------:R-:W-:-:S13]  /*22a0*/  PLOP3.LUT P0, PT, PT, PT, UP1, 0x80, 0x8 ;  /* 0x000000000008781c */ /* 0x000fda0003f0f018 */
[----:B-1----:R-:W-:Y:S02]  /*22b0*/  @P0 LOP3.LUT R0, R5, 0xffff, RZ, 0xc0, !PT ;  /* 0x0000ffff05000812 */ /* 0x002fe400078ec0ff */
[----:B------:R-:W-:Y:S02]  /*22c0*/  @P0 MOV R2, R4 ;  /* 0x0000000400020202 */ /* 0x000fe40000000f00 */
[----:B------:R-:W-:Y:S01]  /*22d0*/  @P0 R2UR UR5, R0 ;  /* 0x00000000000502ca */ /* 0x000fe200000e0000 */
[----:B------:R-:W-:Y:S01]  /*22e0*/  VIADD R0, R3, 0x60 ;  /* 0x0000006003007836 */ /* 0x000fe20000000000 */
[----:B------:R-:W-:Y:S02]  /*22f0*/  @P0 SHF.R.U32.HI R4, RZ, 0x10, R5 ;  /* 0x00000010ff040819 */ /* 0x000fe40000011605 */
[----:B------:R-:W-:Y:S02]  /*2300*/  @P0 R2UR UR7, R2 ;  /* 0x00000000020702ca */ /* 0x000fe400000e0000 */
[----:B------:R-:W-:-:S02]  /*2310*/  PRMT R0, RZ, 0x654, R0 ;  /* 0x00000654ff007816 */ /* 0x000fc40000000000 */
[----:B------:R-:W-:Y:S02]  /*2320*/  @P0 R2UR UR4, R4 ;  /* 0x00000000040402ca */ /* 0x000fe400000e0000 */
[----:B------:R1:W-:Y:S03]  /*2330*/  SYNCS.ARRIVE.TRANS64.RED.A1T0 RZ, [R0+URZ], RZ ;  /* 0x000000ff00ff79a7 */ /* 0x0003e600081004ff */
[----:B------:R-:W-:-:S04]  /*2340*/  @UP1 UMOV UR31, UR5 ;  /* 0x00000005001f1c82 */ /* 0x000fc80008000000 */
[----:B------:R-:W-:-:S04]  /*2350*/  @UP1 UMOV UR37, UR7 ;  /* 0x0000000700251c82 */ /* 0x000fc80008000000 */
[----:B------:R-:W-:Y:S01]  /*2360*/  @UP1 UMOV UR36, UR4 ;  /* 0x0000000400241c82 */ /* 0x000fe20008000000 */
[----:B------:R-:W-:Y:S05]  /*2370*/  BRA.U !UP0, `(.L_x_40) ;  /* 0x0000000108d47547 */ /* 0x000fea000b800000 */
[----:B------:R-:W2:Y:S01]  /*2380*/  LDCU.128 UR16, c[0x0][0xb10] ;  /* 0x00016200ff1077ac */ /* 0x000ea20008000c00 */
[----:B------:R-:W3:Y:S01]  /*2390*/  LDCU UR12, c[0x0][0xb20] ;  /* 0x00016400ff0c77ac */ /* 0x000ee20008000800 */
[----:B------:R-:W4:Y:S01]  /*23a0*/  LDCU UR20, c[0x0][0xb0c] ;  /* 0x00016180ff1477ac */ /* 0x000f220008000800 */
[----:B------:R-:W1:Y:S01]  /*23b0*/  LDCU.64 UR8, c[0x0][0xb28] ;  /* 0x00016500ff0877ac */ /* 0x000e620008000a00 */
[----:B------:R-:W-:Y:S02]  /*23c0*/  UISETP.NE.AND UP3, UPT, UR40, 0x1, UPT ;  /* 0x000000012800788c */ /* 0x000fe4000bf65270 */
[----:B--2---:R-:W-:Y:S02]  /*23d0*/  UIMAD.WIDE.U32 UR10, UR38, UR19, URZ ;  /* 0x00000013260a72a5 */ /* 0x004fe4000f8e00ff */
[----:B------:R-:W-:Y:S02]  /*23e0*/  UIMAD.WIDE.U32 UR4, UR39, UR16, URZ ;  /* 0x00000010270472a5 */ /* 0x000fe4000f8e00ff */
[----:B------:R-:W-:-:S02]  /*23f0*/  UISETP.NE.AND UP0, UPT, UR18, 0x1, UPT ;  /* 0x000000011200788c */ /* 0x000fc4000bf05270 */
[----:B------:R-:W-:Y:S01]  /*2400*/  UIMAD.WIDE.U32 UR22, UR31, UR19, URZ ;  /* 0x000000131f1672a5 */ /* 0x000fe2000f8e00ff */
[----:B------:R-:W-:Y:S02]  /*2410*/  UMOV UR10, UR11 ;  /* 0x0000000b000a7c82 */ /* 0x000fe40008000000 */
[----:B------:R-:W-:Y:S01]  /*2420*/  UMOV UR4, UR5 ;  /* 0x0000000500047c82 */ /* 0x000fe20008000000 */
[----:B---3--:R-:W-:Y:S02]  /*2430*/  USHF.R.U32.HI UR10, URZ, UR12, UR10 ;  /* 0x0000000cff0a7299 */ /* 0x008fe4000801160a */
[----:B----4-:R-:W-:Y:S02]  /*2440*/  UISETP.NE.AND UP2, UPT, UR20, 0x1, UPT ;  /* 0x000000011400788c */ /* 0x010fe4000bf45270 */
[----:B------:R-:W-:Y:S02]  /*2450*/  USHF.R.U32.HI UR4, URZ, UR17, UR4 ;  /* 0x00000011ff047299 */ /* 0x000fe40008011604 */
[----:B------:R-:W-:-:S02]  /*2460*/  USEL UR5, UR38, UR10, !UP0 ;  /* 0x0000000a26057287 */ /* 0x000fc4000c000000 */
[----:B------:R-:W-:Y:S02]  /*2470*/  USEL UR7, UR39, UR4, !UP2 ;  /* 0x0000000427077287 */ /* 0x000fe4000d000000 */
[----:B-1----:R-:W-:Y:S01]  /*2480*/  UIMAD.WIDE.U32 UR10, UR5, UR8, URZ ;  /* 0x00000008050a72a5 */ /* 0x002fe2000f8e00ff */
[----:B------:R-:W-:Y:S01]  /*2490*/  UMOV UR4, UR23 ;  /* 0x0000001700047c82 */ /* 0x000fe20008000000 */
[----:B------:R-:W-:Y:S02]  /*24a0*/  UIMAD.WIDE.U32 UR14, UR37, UR16, URZ ;  /* 0x00000010250e72a5 */ /* 0x000fe4000f8e00ff */
[----:B------:R-:W-:-:S03]  /*24b0*/  UIMAD.WIDE.U32 UR22, UR7, UR8, URZ ;  /* 0x00000008071672a5 */ /* 0x000fc6000f8e00ff */
[----:B------:R-:W-:Y:S01]  /*24c0*/  UMOV UR10, UR11 ;  /* 0x0000000b000a7c82 */ /* 0x000fe20008000000 */
[----:B------:R-:W-:Y:S02]  /*24d0*/  USHF.R.U32.HI UR4, URZ, UR12, UR4 ;  /* 0x0000000cff047299 */ /* 0x000fe40008011604 */
[----:B------:R-:W-:Y:S01]  /*24e0*/  @UP3 USHF.R.U32.HI UR5, URZ, UR9, UR10 ;  /* 0x00000009ff053299 */ /* 0x000fe2000801160a */
[----:B------:R-:W-:Y:S01]  /*24f0*/  UMOV UR14, UR15 ;  /* 0x0000000f000e7c82 */ /* 0x000fe20008000000 */
[----:B------:R-:W-:Y:S01]  /*2500*/  UMOV UR22, UR23 ;  /* 0x0000001700167c82 */ /* 0x000fe20008000000 */
[----:B------:R-:W-:Y:S02]  /*2510*/  USHF.R.U32.HI UR17, URZ, UR17, UR14 ;  /* 0x00000011ff117299 */ /* 0x000fe4000801160e */
[----:B------:R-:W-:Y:S02]  /*2520*/  USEL UR4, UR31, UR4, !UP0 ;  /* 0x000000041f047287 */ /* 0x000fe4000c000000 */
[----:B------:R-:W-:-:S02]  /*2530*/  @UP3 USHF.R.U32.HI UR7, URZ, UR9, UR22 ;  /* 0x00000009ff073299 */ /* 0x000fc40008011616 */
[----:B------:R-:W-:Y:S02]  /*2540*/  UIMAD UR10, UR40, UR5, URZ ;  /* 0x00000005280a72a4 */ /* 0x000fe4000f8e02ff */
[----:B------:R-:W-:Y:S02]  /*2550*/  USEL UR5, UR37, UR17, !UP2 ;  /* 0x0000001125057287 */ /* 0x000fe4000d000000 */
[----:B------:R-:W-:Y:S02]  /*2560*/  UIMAD UR12, UR40, UR7, URZ ;  /* 0x00000007280c72a4 */ /* 0x000fe4000f8e02ff */
[----:B------:R-:W-:Y:S02]  /*2570*/  UISETP.GE.AND UP0, UPT, UR4, UR10, UPT ;  /* 0x0000000a0400728c */ /* 0x000fe4000bf06270 */
[----:B------:R-:W-:Y:S02]  /*2580*/  UIMAD.WIDE.U32 UR10, UR4, UR8, URZ ;  /* 0x00000008040a72a5 */ /* 0x000fe4000f8e00ff */
[----:B------:R-:W-:-:S02]  /*2590*/  UISETP.GE.OR UP0, UPT, UR5, UR12, UP0 ;  /* 0x0000000c0500728c */ /* 0x000fc40008706670 */
[----:B------:R-:W-:Y:S02]  /*25a0*/  UIMAD.WIDE.U32 UR14, UR5, UR8, URZ ;  /* 0x00000008050e72a5 */ /* 0x000fe4000f8e00ff */
[----:B------:R-:W-:Y:S01]  /*25b0*/  UIADD3 UR12, UPT, UPT, -UR5, URZ, URZ ;  /* 0x000000ff050c7290 */ /* 0x000fe2000fffe1ff */
[----:B------:R-:W-:Y:S01]  /*25c0*/  UMOV UR10, UR11 ;  /* 0x0000000b000a7c82 */ /* 0x000fe20008000000 */
[----:B------:R-:W-:Y:S02]  /*25d0*/  UIADD3 UR11, UPT, UPT, -UR4, URZ, URZ ;  /* 0x000000ff040b7290 */ /* 0x000fe4000fffe1ff */
[----:B------:R-:W-:-:S03]  /*25e0*/  USHF.R.U32.HI UR10, URZ, UR9, UR10 ;  /* 0x00000009ff0a7299 */ /* 0x000fc6000801160a */
[----:B------:R-:W-:Y:S01]  /*25f0*/  @!UP0 UMOV UR8, UR15 ;  /* 0x0000000f00088c82 */ /* 0x000fe20008000000 */
[----:B------:R-:W-:Y:S02]  /*2600*/  UIMAD UR11, UR18, UR11, UR31 ;  /* 0x0000000b120b72a4 */ /* 0x000fe4000f8e021f */
[----:B------:R-:W-:Y:S02]  /*2610*/  USEL UR10, UR4, UR10, !UP3 ;  /* 0x0000000a040a7287 */ /* 0x000fe4000d800000 */
[----:B------:R-:W-:Y:S02]  /*2620*/  @!UP0 USHF.R.U32.HI UR8, URZ, UR9, UR8 ;  /* 0x00000009ff088299 */ /* 0x000fe40008011608 */
[----:B------:R-:W-:Y:S02]  /*2630*/  UIADD3 UR9, UPT, UPT, -UR10, URZ, URZ ;  /* 0x000000ff0a097290 */ /* 0x000fe4000fffe1ff */
[----:B------:R-:W-:Y:S02]  /*2640*/  @!UP0 USEL UR8, UR5, UR8, !UP3 ;  /* 0x0000000805088287 */ /* 0x000fe4000d800000 */
[----:B------:R-:W-:-:S02]  /*2650*/  UIMAD UR9, UR40, UR9, UR4 ;  /* 0x00000009280972a4 */ /* 0x000fc4000f8e0204 */
[----:B------:R-:W-:Y:S02]  /*2660*/  @!UP0 UIADD3 UR10, UPT, UPT, UR10, -UR8, URZ ;  /* 0x800000080a0a8290 */ /* 0x000fe4000fffe0ff */
[----:B------:R-:W-:Y:S02]  /*2670*/  @!UP0 UIMAD UR8, UR9, UR7, UR8 ;  /* 0x00000007090882a4 */ /* 0x000fe4000f8e0208 */
[----:B------:R-:W-:Y:S02]  /*2680*/  @!UP0 UIMAD UR4, UR40, UR10, UR5 ;  /* 0x0000000a280482a4 */ /* 0x000fe4000f8e0205 */
[----:B------:R-:W-:Y:S02]  /*2690*/  UIMAD UR7, UR20, UR12, UR37 ;  /* 0x0000000c140772a4 */ /* 0x000fe4000f8e0225 */
[----:B------:R-:W-:Y:S01]  /*26a0*/  UIMAD UR31, UR4, UR18, UR11 ;  /* 0x00000012041f72a4 */ /* 0x000fe2000f8e020b */
[----:B------:R-:W-:Y:S02]  /*26b0*/  @!UP0 UMOV UR5, UR8 ;  /* 0x0000000800058c82 */ /* 0x000fe40008000000 */
[----:B------:R-:W-:-:S12]  /*26c0*/  UIMAD UR37, UR5, UR20, UR7 ;  /* 0x00000014052572a4 */ /* 0x000fd8000f8e0207 */
.L_x_40:
[----:B------:R-:W2:Y:S02]  /*26d0*/  LDCU UR4, c[0x0][0xb30] ;  /* 0x00016600ff0477ac */ /* 0x000ea40008000800 */
[----:B--2---:R-:W-:-:S09]  /*26e0*/  UISETP.NE.AND UP0, UPT, UR4, 0x1, UPT ;  /* 0x000000010400788c */ /* 0x004fd2000bf05270 */
[----:B------:R-:W-:Y:S05]  /*26f0*/  BRA.U UP0, `(.L_x_41) ;  /* 0x0000000100447547 */ /* 0x000fea000b800000 */
[----:B------:R-:W2:Y:S01]  /*2700*/  LDCU.128 UR16, c[0x0][0xb10] ;  /* 0x00016200ff1077ac */ /* 0x000ea20008000c00 */
[----:B------:R-:W3:Y:S01]  /*2710*/  LDCU UR10, c[0x0][0xb0c] ;  /* 0x00016180ff0a77ac */ /* 0x000ee20008000800 */
[----:B------:R-:W4:Y:S01]  /*2720*/  LDCU UR7, c[0x0][0xb20] ;  /* 0x00016400ff0777ac */ /* 0x000f220008000800 */
[----:B--2---:R-:W-:Y:S02]  /*2730*/  UIMAD.WIDE.U32 UR8, UR37, UR16, URZ ;  /* 0x00000010250872a5 */ /* 0x004fe4000f8e00ff */
[----:B------:R-:W-:Y:S02]  /*2740*/  UIMAD.WIDE.U32 UR4, UR31, UR19, URZ ;  /* 0x000000131f0472a5 */ /* 0x000fe4000f8e00ff */
[----:B---3--:R-:W-:Y:S02]  /*2750*/  UISETP.NE.AND UP2, UPT, UR10, 0x1, UPT ;  /* 0x000000010a00788c */ /* 0x008fe4000bf45270 */
[----:B------:R-:W-:Y:S01]  /*2760*/  UISETP.NE.AND UP0, UPT, UR18, 0x1, UPT ;  /* 0x000000011200788c */ /* 0x000fe2000bf05270 */
[----:B------:R-:W-:-:S02]  /*2770*/  UMOV UR8, UR9 ;  /* 0x0000000900087c82 */ /* 0x000fc40008000000 */
[----:B------:R-:W-:Y:S01]  /*2780*/  UMOV UR4, UR5 ;  /* 0x0000000500047c82 */ /* 0x000fe20008000000 */
[----:B------:R-:W-:Y:S02]  /*2790*/  USHF.R.U32.HI UR17, URZ, UR17, UR8 ;  /* 0x00000011ff117299 */ /* 0x000fe40008011608 */
[----:B----4-:R-:W-:Y:S02]  /*27a0*/  USHF.R.U32.HI UR4, URZ, UR7, UR4 ;  /* 0x00000007ff047299 */ /* 0x010fe40008011604 */
[----:B------:R-:W-:Y:S02]  /*27b0*/  USEL UR5, UR37, UR17, !UP2 ;  /* 0x0000001125057287 */ /* 0x000fe4000d000000 */
[----:B------:R-:W-:-:S04]  /*27c0*/  USEL UR4, UR31, UR4, !UP0 ;  /* 0x000000041f047287 */ /* 0x000fc8000c000000 */
[----:B------:R-:W-:Y:S02]  /*27d0*/  UIADD3 UR7, UPT, UPT, UR5, -UR4, URZ ;  /* 0x8000000405077290 */ /* 0x000fe4000fffe0ff */
[----:B------:R-:W-:Y:S02]  /*27e0*/  UIADD3 UR4, UPT, UPT, -UR5, UR4, URZ ;  /* 0x0000000405047290 */ /* 0x000fe4000fffe1ff */
[----:B------:R-:W-:Y:S02]  /*27f0*/  UIMAD UR31, UR7, UR18, UR31 ;  /* 0x00000012071f72a4 */ /* 0x000fe4000f8e021f */
[----:B------:R-:W-:-:S12]  /*2800*/  UIMAD UR37, UR4, UR10, UR37 ;  /* 0x0000000a042572a4 */ /* 0x000fd8000f8e0225 */
.L_x_41:
[----:B------:R-:W-:Y:S01]  /*2810*/  VIADD R11, R11, 0x1 ;  /* 0x000000010b0b7836 */ /* 0x000fe20000000000 */
[----:B------:R-:W-:Y:S01]  /*2820*/  PLOP3.LUT P1, PT, PT, PT, PT, 0x80, 0x8 ;  /* 0x000000000008781c */ /* 0x000fe20003f2f070 */
[----:B------:R-:W-:Y:S02]  /*2830*/  UIADD3 UR46, UPT, UPT, UR37, UR58, URZ ;  /* 0x0000003a252e7290 */ /* 0x000fe4000fffe0ff */
[----:B------:R-:W-:Y:S01]  /*2840*/  UIADD3 UR45, UPT, UPT, UR31, UR55, URZ ;  /* 0x000000371f2d7290 */ /* 0x000fe2000fffe0ff */
[----:B------:R-:W-:-:S04]  /*2850*/  ISETP.NE.AND P0, PT, R11, 0x2, PT ;  /* 0x000000020b00780c */ /* 0x000fc80003f05270 */
[----:B-1----:R-:W-:Y:S02]  /*2860*/  SEL R0, RZ, 0x1, P0 ;  /* 0x00000001ff007807 */ /* 0x002fe40000000000 */
[----:B------:R-:W-:Y:S02]  /*2870*/  SEL R11, R11, RZ, P0 ;  /* 0x000000ff0b0b7207 */ /* 0x000fe40000000000 */
[----:B------:R-:W-:Y:S01]  /*2880*/  LOP3.LUT R10, R10, R0, RZ, 0x3c, !PT ;  /* 0x000000000a0a7212 */ /* 0x000fe200078e3cff */
[----:B------:R-:W-:Y:S06]  /*2890*/  BRA.U UP1, `(.L_x_42) ;  /* 0xfffffff101447547 */ /* 0x000fec000b83ffff */
[----:B------:R-:W-:Y:S01]  /*28a0*/  UIADD3 UR13, UPT, UPT, UR13, 0x18, URZ ;  /* 0x000000180d0d7890 */ /* 0x000fe2000fffe0ff */
[----:B------:R-:W-:-:S03]  /*28b0*/  SHF.L.U32 R2, R12, 0x1f, RZ ;  /* 0x0000001f0c027819 */ /* 0x000fc600000006ff */
[----:B------:R-:W-:-:S09]  /*28c0*/  ULEA UR4, UR6, UR13, 0x3 ;  /* 0x0000000d06047291 */ /* 0x000fd2000f8e18ff */
[----:B------:R-:W1:Y:S02]  /*28d0*/  SYNCS.PHASECHK.TRANS64.TRYWAIT P0, [UR4], R2 ;  /* 0x00000002ff0075a7 */ /* 0x000e640008001104 */
[----:B-1----:R-:W-:Y:S05]  /*28e0*/  @!P0 BRA `(.L_x_43) ;  /* 0x0000004c00908947 */ /* 0x002fea0003800000 */
.L_x_117:
[----:B------:R-:W-:-:S04]  /*28f0*/  UIADD3 UR4, UPT, UPT, UR6, 0x1, URZ ;  /* 0x0000000106047890 */ /* 0x000fc8000fffe0ff */
[----:B------:R-:W-:-:S04]  /*2900*/  UISETP.NE.AND UP0, UPT, UR4, 0x3, UPT ;  /* 0x000000030400788c */ /* 0x000fc8000bf05270 */
[----:B------:R-:W-:Y:S02]  /*2910*/  USEL UR6, URZ, 0x1, UP0 ;  /* 0x00000001ff067887 */ /* 0x000fe40008000000 */
[----:B------:R-:W-:-:S04]  /*2920*/  USEL UR4, UR4, URZ, UP0 ;  /* 0x000000ff04047287 */ /* 0x000fc80008000000 */
[----:B------:R-:W-:Y:S01]  /*2930*/  ULEA UR5, UR4, UR13, 0x3 ;  /* 0x0000000d04057291 */ /* 0x000fe2000f8e18ff */
[----:B------:R-:W-:-:S04]  /*2940*/  LOP3.LUT R12, R12, UR6, RZ, 0x3c, !PT ;  /* 0x000000060c0c7c12 */ /* 0x000fc8000f8e3cff */
[----:B-1----:R-:W-:-:S04]  /*2950*/  SHF.L.U32 R2, R12, 0x1f, RZ ;  /* 0x0000001f0c027819 */ /* 0x002fc800000006ff */
[----:B------:R-:W1:Y:S02]  /*2960*/  SYNCS.PHASECHK.TRANS64.TRYWAIT P0, [UR5], R2 ;  /* 0x00000002ff0075a7 */ /* 0x000e640008001105 */
[----:B-1----:R-:W-:Y:S05]  /*2970*/  @!P0 BRA `(.L_x_44) ;  /* 0x0000004c00848947 */ /* 0x002fea0003800000 */
.L_x_119:
[----:B------:R-:W-:-:S04]  /*2980*/  UIADD3 UR4, UPT, UPT, UR4, 0x1, URZ ;  /* 0x0000000104047890 */ /* 0x000fc8000fffe0ff */
[----:B------:R-:W-:-:S04]  /*2990*/  UISETP.NE.AND UP0, UPT, UR4, 0x3, UPT ;  /* 0x000000030400788c */ /* 0x000fc8000bf05270 */
[----:B------:R-:W-:Y:S02]  /*29a0*/  USEL UR5, URZ, 0x1, UP0 ;  /* 0x00000001ff057887 */ /* 0x000fe40008000000 */
[----:B------:R-:W-:-:S04]  /*29b0*/  USEL UR4, UR4, URZ, UP0 ;  /* 0x000000ff04047287 */ /* 0x000fc80008000000 */
[----:B------:R-:W-:Y:S01]  /*29c0*/  ULEA UR4, UR4, UR13, 0x3 ;  /* 0x0000000d04047291 */ /* 0x000fe2000f8e18ff */
[----:B-1----:R-:W-:-:S04]  /*29d0*/  LOP3.LUT R2, R12, UR5, RZ, 0x3c, !PT ;  /* 0x000000050c027c12 */ /* 0x002fc8000f8e3cff */
[----:B------:R-:W-:Y:S01]  /*29e0*/  SHF.L.U32 R2, R2, 0x1f, RZ ;  /* 0x0000001f02027819 */ /* 0x000fe200000006ff */
[----:B------:R-:W-:-:S07]  /*29f0*/  IMAD.U32 R0, RZ, RZ, UR4 ;  /* 0x00000004ff007e24 */ /* 0x000fce000f8e00ff */
.L_x_45:
[----:B-1----:R1:W2:Y:S02]  /*2a00*/  SYNCS.PHASECHK.TRANS64.TRYWAIT P0, [R0+URZ], R2 ;  /* 0x00000002000075a7 */ /* 0x0022a400080011ff */
[----:B--2---:R-:W-:Y:S05]  /*2a10*/  @!P0 NANOSLEEP.SYNCS 0x989680 ;  /* 0x009896800000895d */ /* 0x004fea0003900000 */
[----:B------:R-:W2:Y:S02]  /*2a20*/  @!P0 SYNCS.PHASECHK.TRANS64 P0, [R0+URZ], R2 ;  /* 0x00000002000085a7 */ /* 0x000ea400080010ff */
[----:B--2---:R-:W-:Y:S05]  /*2a30*/  @P0 EXIT ;  /* 0x000000000000094d */ /* 0x004fea0003800000 */
[----:B------:R-:W-:Y:S05]  /*2a40*/  BRA `(.L_x_45) ;  /* 0xfffffffc00ec7947 */ /* 0x000fea000383ffff */
.L_x_22:
[----:B------:R-:W1:Y:S02]  /*2a50*/  S2UR UR4, SR_CgaCtaId ;  /* 0x00000000000479c3 */ /* 0x000e640000008800 */
[----:B-1----:R-:W-:-:S04]  /*2a60*/  UISETP.NE.AND UP0, UPT, UR4, URZ, UPT ;  /* 0x000000ff0400728c */ /* 0x002fc8000bf05270 */
[----:B------:R-:W-:-:S09]  /*2a70*/  UISETP.NE.OR UP0, UPT, UR13, 0x1, UP0 ;  /* 0x000000010d00788c */ /* 0x000fd20008705670 */
[----:B------:R-:W-:Y:S05]  /*2a80*/  BRA.U UP0, `(.L_x_46) ;  /* 0x00000005004c7547 */ /* 0x000fea000b800000 */
[----:B------:R-:W1:Y:S01]  /*2a90*/  S2UR UR5, SR_CgaCtaId ;  /* 0x00000000000579c3 */ /* 0x000e620000008800 */
[----:B------:R-:W-:Y:S01]  /*2aa0*/  UMOV UR4, 0x400 ;  /* 0x0000040000047882 */ /* 0x000fe20000000000 */
[----:B------:R-:W-:Y:S01]  /*2ab0*/  ISETP.GE.U32.AND P2, PT, R0, 0x4, PT ;  /* 0x000000040000780c */ /* 0x000fe20003f46070 */
[----:B------:R-:W-:Y:S01]  /*2ac0*/  IMAD.MOV.U32 R12, RZ, RZ, 0x1 ;  /* 0x00000001ff0c7424 */ /* 0x000fe200078e00ff */
[----:B------:R-:W-:Y:S02]  /*2ad0*/  CS2R R10, SRZ ;  /* 0x00000000000a7805 */ /* 0x000fe4000001ff00 */
[----:B------:R-:W-:Y:S01]  /*2ae0*/  CS2R R8, SRZ ;  /* 0x0000000000087805 */ /* 0x000fe2000001ff00 */
[----:B-1----:R-:W-:-:S03]  /*2af0*/  ULEA UR6, UR5, UR4, 0x18 ;  /* 0x0000000405067291 */ /* 0x002fc6000f8ec0ff */
[----:B------:R-:W-:-:S09]  /*2b00*/  UMOV UR5, URZ ;  /* 0x000000ff00057c82 */ /* 0x000fd20008000000 */
.L_x_50:
[----:B------:R-:W-:Y:S02]  /*2b10*/  LEA R2, R8, UR6, 0x3 ;  /* 0x0000000608027c11 */ /* 0x000fe4000f8e18ff */
[----:B------:R-:W-:-:S03]  /*2b20*/  SHF.L.U32 R4, R9, 0x1f, RZ ;  /* 0x0000001f09047819 */ /* 0x000fc600000006ff */
[----:B------:R-:W-:Y:S01]  /*2b30*/  VIADD R5, R2, 0xc0 ;  /* 0x000000c002057836 */ /* 0x000fe20000000000 */
[----:B------:R-:W1:Y:S02]  /*2b40*/  SYNCS.PHASECHK.TRANS64.TRYWAIT P0, [R2+URZ+0xb0], R4 ;  /* 0x0000b004020075a7 */ /* 0x000e6400080011ff */
[----:B-1----:R-:W-:Y:S05]  /*2b50*/  @!P0 BRA `(.L_x_47) ;  /* 0x0000004c00248947 */ /* 0x002fea0003800000 */
.L_x_120:
[----:B------:R-:W-:Y:S01]  /*2b60*/  ULEA UR4, UR5, UR6, 0x3 ;  /* 0x0000000605047291 */ /* 0x000fe2000f8e18ff */
[----:B-1----:R-:W-:Y:S01]  /*2b70*/  PRMT R2, RZ, 0x654, R5 ;  /* 0x00000654ff027816 */ /* 0x002fe20000000005 */
[----:B------:R-:W-:Y:S01]  /*2b80*/  @!P2 IMAD.MOV.U32 R4, RZ, RZ, 0x10 ;  /* 0x00000010ff04a424 */ /* 0x000fe200078e00ff */
[----:B------:R-:W-:Y:S01]  /*2b90*/  SHF.L.U32 R5, R12, 0x1f, RZ ;  /* 0x0000001f0c057819 */ /* 0x000fe200000006ff */
[----:B------:R-:W-:Y:S01]  /*2ba0*/  UIADD3 UR7, UPT, UPT, UR4, 0x50, URZ ;  /* 0x0000005004077890 */ /* 0x000fe2000fffe0ff */
[----:B------:R1:W-:Y:S05]  /*2bb0*/  SYNCS.ARRIVE.TRANS64.RED.A1T0 RZ, [R2+URZ], RZ ;  /* 0x000000ff02ff79a7 */ /* 0x0003ea00081004ff */
[----:B------:R-:W-:Y:S01]  /*2bc0*/  IMAD.U32 R6, RZ, RZ, UR7 ;  /* 0x00000007ff067e24 */ /* 0x000fe2000f8e00ff */
[----:B------:R-:W2:Y:S04]  /*2bd0*/  SYNCS.PHASECHK.TRANS64.TRYWAIT P0, [UR4+0x60], R5 ;  /* 0x00006005ff0075a7 */ /* 0x000ea80008001104 */
[----:B------:R-:W-:Y:S01]  /*2be0*/  PRMT R6, R0, 0x654, R6 ;  /* 0x0000065400067816 */ /* 0x000fe20000000006 */
[----:B-12---:R-:W-:Y:S06]  /*2bf0*/  @!P0 BRA `(.L_x_48) ;  /* 0x0000004c00108947 */ /* 0x006fec0003800000 */
.L_x_122:
[----:B------:R-:W-:Y:S01]  /*2c00*/  ULEA UR8, UR5, UR6, 0x4 ;  /* 0x0000000605087291 */ /* 0x000fe2000f8e20ff */
[----:B------:R-:W-:Y:S01]  /*2c10*/  SEL R3, R6, R3, !P2 ;  /* 0x0000000306037207 */ /* 0x000fe20005000000 */
[----:B------:R-:W-:Y:S01]  /*2c20*/  UIADD3 UR9, UPT, UPT, UR4, 0x50, URZ ;  /* 0x0000005004097890 */ /* 0x000fe2000fffe0ff */
[----:B-1----:R-:W-:Y:S01]  /*2c30*/  LEA R2, R11, UR6, 0x3 ;  /* 0x000000060b027c11 */ /* 0x002fe2000f8e18ff */
[----:B------:R-:W-:Y:S01]  /*2c40*/  UIADD3 UR8, UPT, UPT, UR8, 0xe0, URZ ;  /* 0x000000e008087890 */ /* 0x000fe2000fffe0ff */
[----:B------:R1:W-:Y:S01]  /*2c50*/  @!P2 SYNCS.ARRIVE.TRANS64.RED RZ, [R3+URZ], R4 ;  /* 0x0000000403ffa9a7 */ /* 0x0003e200080004ff */
[----:B------:R-:W-:Y:S01]  /*2c60*/  UIADD3 UR4, UPT, UPT, UR5, 0x1, URZ ;  /* 0x0000000105047890 */ /* 0x000fe2000fffe0ff */
[----:B------:R-:W-:-:S03]  /*2c70*/  VIADD R8, R8, 0x1 ;  /* 0x0000000108087836 */ /* 0x000fc60000000000 */
[----:B------:R-:W-:Y:S02]  /*2c80*/  UISETP.NE.AND UP0, UPT, UR4, 0x2, UPT ;  /* 0x000000020400788c */ /* 0x000fe4000bf05270 */
[----:B------:R-:W-:Y:S01]  /*2c90*/  ISETP.NE.AND P0, PT, R8, 0x2, PT ;  /* 0x000000020800780c */ /* 0x000fe20003f05270 */
[----:B------:R-:W-:Y:S06]  /*2ca0*/  UGETNEXTWORKID.BROADCAST [UR8], [UR9] ;  /* 0x00000000080073ca */ /* 0x000fec0008000100 */
[----:B------:R-:W-:Y:S02]  /*2cb0*/  USEL UR7, URZ, 0x1, UP0 ;  /* 0x00000001ff077887 */ /* 0x000fe40008000000 */
[----:B------:R-:W-:-:S04]  /*2cc0*/  USEL UR5, UR4, URZ, UP0 ;  /* 0x000000ff04057287 */ /* 0x000fc80008000000 */
[----:B------:R-:W-:Y:S02]  /*2cd0*/  LOP3.LUT R12, R12, UR7, RZ, 0x3c, !PT ;  /* 0x000000070c0c7c12 */ /* 0x000fe4000f8e3cff */
[----:B-1----:R-:W-:-:S04]  /*2ce0*/  SHF.L.U32 R4, R10, 0x1f, RZ ;  /* 0x0000001f0a047819 */ /* 0x002fc800000006ff */
[----:B------:R-:W1:Y:S02]  /*2cf0*/  SYNCS.PHASECHK.TRANS64.TRYWAIT P1, [R2+URZ+0x50], R4 ;  /* 0x00005004020075a7 */ /* 0x000e6400080211ff */
[----:B-1----:R-:W-:Y:S05]  /*2d00*/  @!P1 BRA `(.L_x_49) ;  /* 0x0000004800e49947 */ /* 0x002fea0003800000 */
.L_x_123:
[C---:B-1----:R-:W-:Y:S01]  /*2d10*/  LEA R4, R11.reuse, UR6, 0x4 ;  /* 0x000000060b047c11 */ /* 0x042fe2000f8e20ff */
[----:B------:R-:W-:Y:S01]  /*2d20*/  VIADD R2, R2, 0x60 ;  /* 0x0000006002027836 */ /* 0x000fe20000000000 */
[----:B------:R-:W-:Y:S01]  /*2d30*/  SEL R8, R8, RZ, P0 ;  /* 0x000000ff08087207 */ /* 0x000fe20000000000 */
[----:B------:R-:W-:-:S03]  /*2d40*/  VIADD R11, R11, 0x1 ;  /* 0x000000010b0b7836 */ /* 0x000fc60000000000 */
[----:B------:R-:W1:Y:S01]  /*2d50*/  LDS.128 R4, [R4+0xe0] ;  /* 0x0000e00004047984 */ /* 0x000e620000000c00 */
[----:B------:R-:W-:Y:S02]  /*2d60*/  PRMT R2, RZ, 0x654, R2 ;  /* 0x00000654ff027816 */ /* 0x000fe40000000002 */
[C---:B------:R-:W-:Y:S01]  /*2d70*/  ISETP.NE.AND P1, PT, R11.reuse, 0x2, PT ;  /* 0x000000020b00780c */ /* 0x040fe20003f25270 */
[----:B------:R-:W-:Y:S01]  /*2d80*/  @!PT LDS RZ, [RZ] ;  /* 0x00000000fffff984 */ /* 0x000fe20000000800 */
[----:B------:R-:W-:Y:S01]  /*2d90*/  @!PT LDS RZ, [RZ] ;  /* 0x00000000fffff984 */ /* 0x000fe20000000800 */
[----:B------:R-:W-:Y:S01]  /*2da0*/  @!PT LDS RZ, [RZ] ;  /* 0x00000000fffff984 */ /* 0x000fe20000000800 */
[----:B------:R-:W-:Y:S01]  /*2db0*/  @!PT LDS RZ, [RZ] ;  /* 0x00000000fffff984 */ /* 0x000fe20000000800 */
[----:B------:R2:W-:Y:S06]  /*2dc0*/  MEMBAR.ALL.CTA ;  /* 0x0000000000007992 */ /* 0x0005ec0000008000 */
[----:B--2---:R-:W2:Y:S01]  /*2dd0*/  FENCE.VIEW.ASYNC.S ;  /* 0x00000000000073c6 */ /* 0x004ea20000000000 */
[----:B------:R-:W-:Y:S01]  /*2de0*/  SEL R11, R11, RZ, P1 ;  /* 0x000000ff0b0b7207 */ /* 0x000fe20000800000 */
[----:B--2---:R2:W-:Y:S01]  /*2df0*/  SYNCS.ARRIVE.TRANS64.RED.A1T0 RZ, [R2+URZ], RZ ;  /* 0x000000ff02ff79a7 */ /* 0x0045e200081004ff */
[----:B-1----:R-:W-:-:S02]  /*2e00*/  LOP3.LUT P3, RZ, R6, 0x1, RZ, 0xc0, !PT ;  /* 0x0000000106ff7812 */ /* 0x002fc4000786c0ff */
[----:B------:R-:W-:-:S04]  /*2e10*/  SEL R4, RZ, 0x1, P1 ;  /* 0x00000001ff047807 */ /* 0x000fc80000800000 */
[----:B------:R-:W-:Y:S02]  /*2e20*/  LOP3.LUT R10, R10, R4, RZ, 0x3c, !PT ;  /* 0x000000040a0a7212 */ /* 0x000fe400078e3cff */
[----:B--2---:R-:W-:-:S04]  /*2e30*/  SEL R2, RZ, 0x1, P0 ;  /* 0x00000001ff027807 */ /* 0x004fc80000000000 */
[----:B------:R-:W-:Y:S01]  /*2e40*/  LOP3.LUT R9, R9, R2, RZ, 0x3c, !PT ;  /* 0x0000000209097212 */ /* 0x000fe200078e3cff */
[----:B------:R-:W-:Y:S06]  /*2e50*/  @P3 BRA `(.L_x_50) ;  /* 0xfffffffc002c3947 */ /* 0x000fec000383ffff */
[----:B------:R-:W-:Y:S01]  /*2e60*/  ULEA UR4, UR5, UR6, 0x3 ;  /* 0x0000000605047291 */ /* 0x000fe2000f8e18ff */
[----:B------:R-:W-:-:S08]  /*2e70*/  SHF.L.U32 R2, R12, 0x1f, RZ ;  /* 0x0000001f0c027819 */ /* 0x000fd000000006ff */
[----:B------:R-:W1:Y:S02]  /*2e80*/  SYNCS.PHASECHK.TRANS64 P0, [UR4+0x60], R2 ;  /* 0x00006002ff0075a7 */ /* 0x000e640008001004 */
[----:B-1----:R-:W-:Y:S05]  /*2e90*/  @P0 BRA `(.L_x_51) ;  /* 0x0000000000080947 */ /* 0x002fea0003800000 */
[----:B------:R-:W1:Y:S02]  /*2ea0*/  SYNCS.PHASECHK.TRANS64.TRYWAIT P0, [UR4+0x60], R2 ;  /* 0x00006002ff0075a7 */ /* 0x000e640008001104 */
[----:B-1----:R-:W-:Y:S05]  /*2eb0*/  @!P0 BRA `(.L_x_52) ;  /* 0x00000048008c8947 */ /* 0x002fea0003800000 */
.L_x_51:
[----:B------:R-:W-:-:S04]  /*2ec0*/  UIADD3 UR7, UPT, UPT, UR5, 0x1, URZ ;  /* 0x0000000105077890 */ /* 0x000fc8000fffe0ff */
[----:B------:R-:W-:-:S04]  /*2ed0*/  UISETP.NE.AND UP0, UPT, UR7, 0x2, UPT ;  /* 0x000000020700788c */ /* 0x000fc8000bf05270 */
[----:B------:R-:W-:Y:S02]  /*2ee0*/  USEL UR8, URZ, 0x1, UP0 ;  /* 0x00000001ff087887 */ /* 0x000fe40008000000 */
[----:B------:R-:W-:-:S04]  /*2ef0*/  USEL UR7, UR7, URZ, UP0 ;  /* 0x000000ff07077287 */ /* 0x000fc80008000000 */
[----:B------:R-:W-:Y:S01]  /*2f00*/  ULEA UR7, UR7, UR6, 0x3 ;  /* 0x0000000607077291 */ /* 0x000fe2000f8e18ff */
[----:B-1----:R-:W-:-:S04]  /*2f10*/  LOP3.LUT R2, R12, UR8, RZ, 0x3c, !PT ;  /* 0x000000080c027c12 */ /* 0x002fc8000f8e3cff */
[----:B------:R-:W-:-:S04]  /*2f20*/  SHF.L.U32 R0, R2, 0x1f, RZ ;  /* 0x0000001f02007819 */ /* 0x000fc800000006ff */
[----:B------:R-:W1:Y:S02]  /*2f30*/  SYNCS.PHASECHK.TRANS64 P0, [UR7+0x60], R0 ;  /* 0x00006000ff0075a7 */ /* 0x000e640008001007 */
[----:B-1----:R-:W-:Y:S05]  /*2f40*/  @P0 EXIT ;  /* 0x000000000000094d */ /* 0x002fea0003800000 */
[----:B------:R-:W-:Y:S02]  /*2f50*/  SHF.L.U32 R2, R2, 0x1f, RZ ;  /* 0x0000001f02027819 */ /* 0x000fe400000006ff */
[----:B------:R-:W-:-:S07]  /*2f60*/  MOV R0, UR7 ;  /* 0x0000000700007c02 */ /* 0x000fce0008000f00 */
.L_x_53:
[----:B-1----:R1:W2:Y:S02]  /*2f70*/  SYNCS.PHASECHK.TRANS64.TRYWAIT P0, [R0+URZ+0x60], R2 ;  /* 0x00006002000075a7 */ /* 0x0022a400080011ff */
[----:B--2---:R-:W-:Y:S05]  /*2f80*/  @!P0 NANOSLEEP.SYNCS 0x989680 ;  /* 0x009896800000895d */ /* 0x004fea0003900000 */
[----:B------:R-:W2:Y:S02]  /*2f90*/  @!P0 SYNCS.PHASECHK.TRANS64 P0, [R0+URZ+0x60], R2 ;  /* 0x00006002000085a7 */ /* 0x000ea400080010ff */
[----:B--2---:R-:W-:Y:S05]  /*2fa0*/  @P0 EXIT ;  /* 0x000000000000094d */ /* 0x004fea0003800000 */
[----:B------:R-:W-:Y:S05]  /*2fb0*/  BRA `(.L_x_53) ;  /* 0xfffffffc00ec7947 */ /* 0x000fea000383ffff */
.L_x_46:
[----:B------:R-:W-:Y:S05]  /*2fc0*/  BRA.U UP4, `(.L_x_54) ;  /* 0x0000001104dc7547 */ /* 0x000fea000b800000 */
[----:B------:R-:W1:Y:S01]  /*2fd0*/  S2UR UR7, SR_CgaCtaId ;  /* 0x00000000000779c3 */ /* 0x000e620000008800 */
[----:B------:R-:W-:Y:S01]  /*2fe0*/  UMOV UR4, 0x40 ;  /* 0x0000004000047882 */ /* 0x000fe20000000000 */
[----:B------:R-:W-:Y:S01]  /*2ff0*/  NOP ;  /* 0x0000000000007918 */ /* 0x000fe20000000000 */
[----:B------:R-:W-:Y:S01]  /*3000*/  UMOV UR6, 0x400 ;  /* 0x0000040000067882 */ /* 0x000fe20000000000 */
[----:B-1----:R-:W-:Y:S02]  /*3010*/  ULEA UR5, UR7, UR4, 0x18 ;  /* 0x0000000407057291 */ /* 0x002fe4000f8ec0ff */
[----:B------:R-:W-:-:S07]  /*3020*/  ULEA UR6, UR7, UR6, 0x18 ;  /* 0x0000000607067291 */ /* 0x000fce000f8ec0ff */
[----:B------:R-:W1:Y:S02]  /*3030*/  LDS.U8 R0, [UR5+0x1c] ;  /* 0x00001c05ff007984 */ /* 0x000e640008000000 */
[----:B-1----:R-:W-:-:S13]  /*3040*/  ISETP.NE.AND P0, PT, R0, RZ, PT ;  /* 0x000000ff0000720c */ /* 0x002fda0003f05270 */
[----:B------:R-:W-:Y:S05]  /*3050*/  @P0 BRA `(.L_x_55) ;  /* 0x0000000400080947 */ /* 0x000fea0003800000 */
[----:B------:R-:W-:Y:S02]  /*3060*/  UISETP.NE.U32.AND UP1, UPT, UR48, 0x1, UPT ;  /* 0x000000013000788c */ /* 0x000fe4000bf25070 */
[----:B------:R-:W-:-:S07]  /*3070*/  UIADD3 UR7, UPT, UPT, UR5, 0x8, URZ ;  /* 0x0000000805077890 */ /* 0x000fce000fffe0ff */
[----:B------:R-:W-:Y:S05]  /*3080*/  BRA.U !UP1, `(.L_x_56) ;  /* 0x00000001099c7547 */ /* 0x000fea000b800000 */
[----:B------:R-:W-:Y:S01]  /*3090*/  ELECT P0, URZ, PT ;  /* 0x0000000000ff782f */ /* 0x000fe20003800000 */
[----:B------:R-:W-:-:S12]  /*30a0*/  BSSY B0, `(.L_x_56) ;  /* 0x0000025000007945 */ /* 0x000fd80003800000 */
[----:B------:R-:W-:Y:S05]  /*30b0*/  @!P0 BRA `(.L_x_57) ;  /* 0x00000000008c8947 */ /* 0x000fea0003800000 */
[----:B------:R-:W-:-:S05]  /*30c0*/  UMOV UR4, 0x10 ;  /* 0x0000001000047882 */ /* 0x000fca0000000000 */
[----:B------:R-:W-:Y:S04]  /*30d0*/  DEPBAR.LE SB1, 0x36 ;  /* 0x00009d800000791a */ /* 0x000fe80000000000 */
[----:B------:R-:W1:Y:S02]  /*30e0*/  UTCATOMSWS.2CTA.FIND_AND_SET.ALIGN UP0, UR4, UR4 ;  /* 0x00000004000475e3 */ /* 0x000e640008200800 */
[----:B-1----:R-:W-:Y:S01]  /*30f0*/  MOV R10, UR4 ;  /* 0x00000004000a7c02 */ /* 0x002fe20008000f00 */
[----:B------:R-:W-:Y:S06]  /*3100*/  BRA.U UP0, `(.L_x_58) ;  /* 0x0000000100187547 */ /* 0x000fec000b800000 */
.L_x_59:
[----:B------:R-:W-:Y:S05]  /*3110*/  NANOSLEEP 0x64 ;  /* 0x000000640000795d */ /* 0x000fea0003800000 */
[----:B------:R-:W-:-:S05]  /*3120*/  UMOV UR4, 0x10 ;  /* 0x0000001000047882 */ /* 0x000fca0000000000 */
[----:B------:R-:W-:Y:S04]  /*3130*/  DEPBAR.LE SB1, 0x36 ;  /* 0x00009d800000791a */ /* 0x000fe80000000000 */
[----:B------:R-:W1:Y:S02]  /*3140*/  UTCATOMSWS.2CTA.FIND_AND_SET.ALIGN UP0, UR4, UR4 ;  /* 0x00000004000475e3 */ /* 0x000e640008200800 */
[----:B-1----:R-:W-:Y:S01]  /*3150*/  MOV R10, UR4 ;  /* 0x00000004000a7c02 */ /* 0x002fe20008000f00 */
[----:B------:R-:W-:Y:S05]  /*3160*/  BRA.U !UP0, `(.L_x_59) ;  /* 0xfffffffd08e87547 */ /* 0x000fea000b83ffff */
.L_x_58:
[----:B------:R-:W1:Y:S01]  /*3170*/  LDS R6, [UR5+0x10] ;  /* 0x00001005ff067984 */ /* 0x000e620008000800 */
[----:B------:R-:W-:Y:S01]  /*3180*/  IMAD.U32 R0, RZ, RZ, UR6 ;  /* 0x00000006ff007e24 */ /* 0x000fe2000f8e00ff */
[----:B------:R-:W-:-:S03]  /*3190*/  MOV R4, UR47 ;  /* 0x0000002f00047c02 */ /* 0x000fc60008000f00 */
[----:B------:R-:W-:Y:S01]  /*31a0*/  VIADD R0, R0, 0x100 ;  /* 0x0000010000007836 */ /* 0x000fe20000000000 */
[----:B-1----:R-:W-:-:S04]  /*31b0*/  SHF.L.U32 R6, R6, 0x1f, RZ ;  /* 0x0000001f06067819 */ /* 0x002fc800000006ff */
[----:B------:R-:W1:Y:S02]  /*31c0*/  SYNCS.PHASECHK.TRANS64.TRYWAIT P0, [UR5+0x8], R6 ;  /* 0x00000806ff0075a7 */ /* 0x000e640008001105 */
[----:B-1----:R-:W-:Y:S05]  /*31d0*/  @P0 BRA `(.L_x_60) ;  /* 0x0000000000080947 */ /* 0x002fea0003800000 */
[----:B------:R-:W1:Y:S02]  /*31e0*/  SYNCS.PHASECHK.TRANS64.TRYWAIT P0, [UR5+0x8], R6 ;  /* 0x00000806ff0075a7 */ /* 0x000e640008001105 */
[----:B-1----:R-:W-:Y:S05]  /*31f0*/  @!P0 BRA `(.L_x_61) ;  /* 0x0000004400d48947 */ /* 0x002fea0003800000 */
.L_x_60:
[----:B------:R-:W-:Y:S01]  /*3200*/  PRMT R4, R4, 0x654, R0 ;  /* 0x0000065404047816 */ /* 0x000fe20000000000 */
[----:B------:R-:W-:Y:S01]  /*3210*/  HFMA2 R0, -RZ, RZ, 0, 5.9604644775390625e-08 ;  /* 0x00000001ff007431 */ /* 0x000fe200000001ff */
[----:B------:R-:W-:Y:S01]  /*3220*/  UPRMT UR4, UR47, 0x654, UR7 ;  /* 0x000006542f047896 */ /* 0x000fe20008000007 */
[----:B------:R-:W-:Y:S02]  /*3230*/  IMAD.MOV.U32 R8, RZ, RZ, 0xffff ;  /* 0x0000ffffff087424 */ /* 0x000fe400078e00ff */
[----:B-1----:R-:W-:Y:S02]  /*3240*/  IMAD.MOV.U32 R6, RZ, RZ, 0x4 ;  /* 0x00000004ff067424 */ /* 0x002fe400078e00ff */
[----:B------:R-:W-:Y:S01]  /*3250*/  IMAD.SHL.U32 R9, R10, 0x20, RZ ;  /* 0x000000200a097824 */ /* 0x000fe200078e00ff */
[----:B------:R-:W-:Y:S02]  /*3260*/  MOV R5, UR4 ;  /* 0x0000000400057c02 */ /* 0x000fe40008000f00 */
[-C--:B------:R-:W-:Y:S01]  /*3270*/  SHF.L.U32 R8, R8, R10.reuse, RZ ;  /* 0x0000000a08087219 */ /* 0x080fe200000006ff */
[----:B------:R1:W-:Y:S01]  /*3280*/  SYNCS.ARRIVE.TRANS64.RED RZ, [UR4], R6 ;  /* 0x00000006ffff79a7 */ /* 0x0003e20008000404 */
[----:B------:R-:W-:Y:S01]  /*3290*/  SHF.L.U32 R7, R0, R10, RZ ;  /* 0x0000000a00077219 */ /* 0x000fe200000006ff */
[----:B------:R1:W-:Y:S04]  /*32a0*/  STS [UR6+0x100], R9 ;  /* 0x00010009ff007988 */ /* 0x0003e80008000806 */
[----:B------:R1:W-:Y:S04]  /*32b0*/  STAS [R4.64], R10 ;  /* 0x0000000a04007dbd */ /* 0x0003e8000c0008ff */
[----:B------:R1:W-:Y:S04]  /*32c0*/  ATOMS.OR RZ, [UR5+0x14], R8 ;  /* 0x00001408ffff798c */ /* 0x0003e8000b000005 */
[----:B------:R1:W-:Y:S04]  /*32d0*/  ATOMS.OR RZ, [UR5+0x18], R7 ;  /* 0x00001807ffff798c */ /* 0x0003e8000b000005 */
[----:B------:R1:W-:Y:S02]  /*32e0*/  ATOMS.XOR RZ, [UR5+0x10], R0 ;  /* 0x00001000ffff798c */ /* 0x0003e4000b800005 */
.L_x_57:
[----:B------:R-:W-:Y:S05]  /*32f0*/  BSYNC B0 ;  /* 0x0000000000007941 */ /* 0x000fea0003800000 */
.L_x_56:
[----:B------:R-:W-:Y:S05]  /*3300*/  BRA.U UP1, `(.L_x_62) ;  /* 0x00000001016c7547 */ /* 0x000fea000b800000 */
[----:B------:R-:W-:-:S03]  /*3310*/  UMOV UR4, 0xffffffff ;  /* 0xffffffff00047882 */ /* 0x000fc60000000000 */
[----:B------:R-:W-:Y:S05]  /*3320*/  BRA.DIV UR4, `(.L_x_63) ;  /* 0x0000004604a07947 */ /* 0x000fea000b800000 */
[----:B------:R-:W-:-:S13]  /*3330*/  ELECT P0, URZ, PT ;  /* 0x0000000000ff782f */ /* 0x000fda0003800000 */
.L_x_127:
[----:B------:R-:W-:Y:S05]  /*3340*/  @!P0 BRA `(.L_x_62) ;  /* 0x00000000005c8947 */ /* 0x000fea0003800000 */
[----:B-1----:R-:W1:Y:S02]  /*3350*/  LDS R4, [UR5+0x10] ;  /* 0x00001005ff047984 */ /* 0x002e640008000800 */
[----:B-1----:R-:W-:-:S04]  /*3360*/  SHF.L.U32 R4, R4, 0x1f, RZ ;  /* 0x0000001f04047819 */ /* 0x002fc800000006ff */
[----:B------:R-:W1:Y:S02]  /*3370*/  SYNCS.PHASECHK.TRANS64.TRYWAIT P0, [UR5+0x8], R4 ;  /* 0x00000804ff0075a7 */ /* 0x000e640008001105 */
[----:B-1----:R-:W-:Y:S05]  /*3380*/  @P0 BRA `(.L_x_64) ;  /* 0x0000000000080947 */ /* 0x002fea0003800000 */
[----:B------:R-:W1:Y:S02]  /*3390*/  SYNCS.PHASECHK.TRANS64.TRYWAIT P0, [UR5+0x8], R4 ;  /* 0x00000804ff0075a7 */ /* 0x000e640008001105 */
[----:B-1----:R-:W-:Y:S05]  /*33a0*/  @!P0 BRA `(.L_x_65) ;  /* 0x0000004400a48947 */ /* 0x002fea0003800000 */
.L_x_64:
[----:B------:R-:W2:Y:S01]  /*33b0*/  LDS R6, [UR6+0x100] ;  /* 0x00010006ff067984 */ /* 0x000ea20008000800 */
[----:B-1----:R-:W-:Y:S02]  /*33c0*/  HFMA2 R0, -RZ, RZ, 0, 5.9604644775390625e-08 ;  /* 0x00000001ff007431 */ /* 0x002fe400000001ff */
[----:B------:R-:W-:Y:S01]  /*33d0*/  IMAD.MOV.U32 R4, RZ, RZ, 0xffff ;  /* 0x0000ffffff047424 */ /* 0x000fe200078e00ff */
[----:B------:R-:W-:Y:S01]  /*33e0*/  UPRMT UR4, UR47, 0x654, UR7 ;  /* 0x000006542f047896 */ /* 0x000fe20008000007 */
[----:B--2---:R-:W-:-:S03]  /*33f0*/  IMAD.SHL.U32 R5, R6, 0x20, RZ ;  /* 0x0000002006057824 */ /* 0x004fc600078e00ff */
[-C--:B------:R-:W-:Y:S02]  /*3400*/  SHF.L.U32 R4, R4, R6.reuse, RZ ;  /* 0x0000000604047219 */ /* 0x080fe400000006ff */
[----:B------:R-:W-:Y:S01]  /*3410*/  SHF.L.U32 R6, R0, R6, RZ ;  /* 0x0000000600067219 */ /* 0x000fe200000006ff */
[----:B------:R2:W-:Y:S04]  /*3420*/  STS [UR6+0x100], R5 ;  /* 0x00010005ff007988 */ /* 0x0005e80008000806 */
[----:B------:R2:W-:Y:S04]  /*3430*/  ATOMS.OR RZ, [UR5+0x14], R4 ;  /* 0x00001404ffff798c */ /* 0x0005e8000b000005 */
[----:B------:R2:W-:Y:S01]  /*3440*/  ATOMS.OR RZ, [UR5+0x18], R6 ;  /* 0x00001806ffff798c */ /* 0x0005e2000b000005 */
[----:B------:R-:W-:Y:S03]  /*3450*/  SYNCS.ARRIVE.TRANS64.RED.A1T0 RZ, [UR4], RZ ;  /* 0x000000ffffff79a7 */ /* 0x000fe60008100404 */
[----:B------:R2:W-:Y:S01]  /*3460*/  ATOMS.XOR RZ, [UR5+0x10], R0 ;  /* 0x00001000ffff798c */ /* 0x0005e2000b800005 */
[----:B------:R-:W-:Y:S05]  /*3470*/  BRA `(.L_x_62) ;  /* 0x0000000000107947 */ /* 0x000fea0003800000 */
.L_x_55:
[----:B------:R-:W-:Y:S02]  /*3480*/  MOV R0, 0xffffffff ;  /* 0xffffffff00007802 */ /* 0x000fe40000000f00 */
[----:B------:R-:W-:-:S03]  /*3490*/  MOV R4, 0x34c0 ;  /* 0x000034c000047802 */ /* 0x000fc60000000f00 */
[----:B------:R1:W-:Y:S04]  /*34a0*/  STS [UR6+0x100], R0 ;  /* 0x00010000ff007988 */ /* 0x0003e80008000806 */
[----:B-1---5:R-:W-:Y:S05]  /*34b0*/  CALL.REL.NOINC `($__internal_1_$__cuda_sm10x_tcgen05_guardrail_trap_phase_invalid_during_alloc) ;  /* 0x0000004800ac7944 */ /* 0x022fea0003c00000 */
.L_x_62:
[----:B------:R-:W-:Y:S05]  /*34c0*/  WARPSYNC.ALL ;  /* 0x0000000000007948 */ /* 0x000fea0003800000 */
[----:B------:R-:W3:Y:S01]  /*34d0*/  S2UR UR4, SR_CgaCtaId ;  /* 0x00000000000479c3 */ /* 0x000ee20000008800 */
[----:B------:R-:W-:Y:S01]  /*34e0*/  UMOV UR26, 0x400 ;  /* 0x00000400001a7882 */ /* 0x000fe20000000000 */
[----:B------:R-:W-:-:S06]  /*34f0*/  NOP ;  /* 0x0000000000007918 */ /* 0x000fcc0000000000 */
[----:B------:R-:W-:Y:S06]  /*3500*/  BAR.ARV 0x6, 0xa0 ;  /* 0x0182800000007b1d */ /* 0x000fec0000002000 */
[----:B------:R-:W4:Y:S01]  /*3510*/  LDCU UR6, c[0x0][0x38c] ;  /* 0x00007180ff0677ac */ /* 0x000f220008000800 */
[----:B------:R-:W-:Y:S01]  /*3520*/  LOP3.LUT R3, R3, 0xffff, RZ, 0xc0, !PT ;  /* 0x0000ffff03037812 */ /* 0x000fe200078ec0ff */
[----:B-1----:R-:W-:Y:S01]  /*3530*/  IMAD.MOV.U32 R9, RZ, RZ, 0x1 ;  /* 0x00000001ff097424 */ /* 0x002fe200078e00ff */
[----:B------:R-:W-:Y:S01]  /*3540*/  LOP3.LUT R2, R2, 0xffff, RZ, 0xc0, !PT ;  /* 0x0000ffff02027812 */ /* 0x000fe200078ec0ff */
[----:B------:R-:W-:Y:S01]  /*3550*/  IMAD.MOV.U32 R8, RZ, RZ, RZ ;  /* 0x000000ffff087224 */ /* 0x000fe200078e00ff */
[----:B------:R-:W-:Y:S01]  /*3560*/  R2UR UR28, R3 ;  /* 0x00000000031c72ca */ /* 0x000fe200000e0000 */
[----:B------:R-:W-:Y:S01]  /*3570*/  UMOV UR32, URZ ;  /* 0x000000ff00207c82 */ /* 0x000fe20008000000 */
[----:B------:R-:W-:-:S02]  /*3580*/  R2UR UR42, R2 ;  /* 0x00000000022a72ca */ /* 0x000fc400000e0000 */
[----:B------:R-:W-:Y:S01]  /*3590*/  CS2R R2, SRZ ;  /* 0x0000000000027805 */ /* 0x000fe2000001ff00 */
[----:B------:R-:W-:Y:S01]  /*35a0*/  UMOV UR23, URZ ;  /* 0x000000ff00177c82 */ /* 0x000fe20008000000 */
[----:B---3--:R-:W-:Y:S01]  /*35b0*/  ULEA UR26, UR4, UR26, 0x18 ;  /* 0x0000001a041a7291 */ /* 0x008fe2000f8ec0ff */
[----:B------:R-:W-:Y:S01]  /*35c0*/  UMOV UR22, URZ ;  /* 0x000000ff00167c82 */ /* 0x000fe20008000000 */
[----:B------:R-:W-:Y:S02]  /*35d0*/  UISETP.NE.AND UP3, UPT, UR48, URZ, UPT ;  /* 0x000000ff3000728c */ /* 0x000fe4000bf65270 */
[----:B------:R-:W-:Y:S02]  /*35e0*/  UIADD3 UR5, UPT, UPT, UR26, 0x4400, URZ ;  /* 0x000044001a057890 */ /* 0x000fe4000fffe0ff */
[----:B------:R-:W-:-:S03]  /*35f0*/  UIADD3 UR4, UPT, UPT, UR26, 0x10400, URZ ;  /* 0x000104001a047890 */ /* 0x000fc6000fffe0ff */
[----:B--2---:R-:W1:Y:S01]  /*3600*/  LDS R0, [UR26+0x100] ;  /* 0x0001001aff007984 */ /* 0x004e620008000800 */
[----:B----4-:R-:W-:Y:S02]  /*3610*/  UIADD3 UR6, UPT, UPT, UR6, 0x7f, URZ ;  /* 0x0000007f06067890 */ /* 0x010fe4000fffe0ff */
[----:B------:R-:W-:Y:S02]  /*3620*/  USHF.R.U32.HI UR5, URZ, 0x4, UR5 ;  /* 0x00000004ff057899 */ /* 0x000fe40008011605 */
[----:B------:R-:W-:Y:S02]  /*3630*/  USHF.R.S32.HI UR33, URZ, 0x1f, UR6 ;  /* 0x0000001fff217899 */ /* 0x000fe40008011406 */
[----:B------:R-:W-:Y:S02]  /*3640*/  USHF.R.U32.HI UR4, URZ, 0x4, UR4 ;  /* 0x00000004ff047899 */ /* 0x000fe40008011604 */
[----:B------:R-:W-:Y:S02]  /*3650*/  ULEA.HI UR33, UR33, UR6, URZ, 0x7 ;  /* 0x0000000621217291 */ /* 0x000fe4000f8f38ff */
[----:B------:R-:W-:-:S02]  /*3660*/  ULOP3.LUT UR5, UR5, 0x3fff, URZ, 0xc0, !UPT ;  /* 0x00003fff05057892 */ /* 0x000fc4000f8ec0ff */
[----:B------:R-:W-:Y:S02]  /*3670*/  USHF.R.S32.HI UR33, URZ, 0x7, UR33 ;  /* 0x00000007ff217899 */ /* 0x000fe40008011421 */
[----:B------:R-:W-:Y:S02]  /*3680*/  ULOP3.LUT UR30, UR4, 0x3fff, URZ, 0xc0, !UPT ;  /* 0x00003fff041e7892 */ /* 0x000fe4000f8ec0ff */
[----:B------:R-:W-:Y:S01]  /*3690*/  UISETP.LT.AND UP0, UPT, UR33, 0x1, UPT ;  /* 0x000000012100788c */ /* 0x000fe2000bf01270 */
[----:B------:R-:W-:Y:S01]  /*36a0*/  UMOV UR40, 0x0 ;  /* 0x0000000000287882 */ /* 0x000fe20000000000 */
[----:B------:R-:W-:Y:S01]  /*36b0*/  UMOV UR41, 0x10100010 ;  /* 0x1010001000297882 */ /* 0x000fe20000000000 */
[----:B------:R-:W-:Y:S02]  /*36c0*/  ULOP3.LUT UR29, UR5, 0x10000, URZ, 0xfc, !UPT ;  /* 0x00010000051d7892 */ /* 0x000fe4000f8efcff */
[----:B------:R-:W-:Y:S02]  /*36d0*/  ULOP3.LUT UR30, UR30, 0x10000, URZ, 0xfc, !UPT ;  /* 0x000100001e1e7892 */ /* 0x000fe4000f8efcff */
[----:B------:R-:W-:Y:S01]  /*36e0*/  USEL UR43, UR33, 0x1, !UP0 ;  /* 0x00000001212b7887 */ /* 0x000fe2000c000000 */
[----:B------:R-:W-:Y:S01]  /*36f0*/  UMOV UR38, 0x0 ;  /* 0x0000000000267882 */ /* 0x000fe20000000000 */
[----:B------:R-:W-:Y:S01]  /*3700*/  UMOV UR39, 0x10100010 ;  /* 0x1010001000277882 */ /* 0x000fe20000000000 */
[----:B------:R-:W-:Y:S01]  /*3710*/  UMOV UR36, 0x0 ;  /* 0x0000000000247882 */ /* 0x000fe20000000000 */
[----:B------:R-:W-:Y:S01]  /*3720*/  UMOV UR37, 0x10100010 ;  /* 0x1010001000257882 */ /* 0x000fe20000000000 */
[----:B------:R-:W-:Y:S01]  /*3730*/  UMOV UR34, 0x0 ;  /* 0x0000000000227882 */ /* 0x000fe20000000000 */
[----:B------:R-:W-:Y:S01]  /*3740*/  UMOV UR35, 0x10100010 ;  /* 0x1010001000237882 */ /* 0x000fe20000000000 */
[----:B-1----:R-:W-:-:S15]  /*3750*/  R2UR UR44, R0 ;  /* 0x00000000002c72ca */ /* 0x002fde00000e0000 */
.L_x_73:
[C---:B------:R-:W-:Y:S02]  /*3760*/  LEA R0, R8.reuse, UR26, 0x3 ;  /* 0x0000001a08007c11 */ /* 0x040fe4000f8e18ff */
[----:B------:R-:W-:Y:S02]  /*3770*/  SHF.L.U32 R4, R3, 0x1f, RZ ;  /* 0x0000001f03047819 */ /* 0x000fe400000006ff */
[----:B------:R-:W-:Y:S02]  /*3780*/  LEA R5, R8, UR26, 0x4 ;  /* 0x0000001a08057c11 */ /* 0x000fe4000f8e20ff */
[----:B------:R-:W1:Y:S02]  /*3790*/  SYNCS.PHASECHK.TRANS64.TRYWAIT P0, [R0+URZ+0x50], R4 ;  /* 0x00005004000075a7 */ /* 0x000e6400080011ff */
[----:B-1-3--:R-:W-:Y:S05]  /*37a0*/  @!P0 BRA `(.L_x_66) ;  /* 0x0000004000bc8947 */ /* 0x00afea0003800000 */
.L_x_128:
[----:B-1----:R-:W1:Y:S01]  /*37b0*/  LDS.128 R4, [R5+0xe0] ;  /* 0x0000e00005047984 */ /* 0x002e620000000c00 */
[----:B------:R-:W-:Y:S02]  /*37c0*/  VIADD R0, R0, 0x60 ;  /* 0x0000006000007836 */ /* 0x000fe40000000000 */
[----:B------:R-:W-:Y:S01]  /*37d0*/  VIADD R8, R8, 0x1 ;  /* 0x0000000108087836 */ /* 0x000fe20000000000 */
[----:B------:R-:W-:Y:S01]  /*37e0*/  @!PT LDS RZ, [RZ] ;  /* 0x00000000fffff984 */ /* 0x000fe20000000800 */
[----:B------:R-:W-:Y:S01]  /*37f0*/  @!PT LDS RZ, [RZ] ;  /* 0x00000000fffff984 */ /* 0x000fe20000000800 */
[----:B------:R-:W-:Y:S01]  /*3800*/  @!PT LDS RZ, [RZ] ;  /* 0x00000000fffff984 */ /* 0x000fe20000000800 */
[----:B------:R-:W-:Y:S01]  /*3810*/  @!PT LDS RZ, [RZ] ;  /* 0x00000000fffff984 */ /* 0x000fe20000000800 */
[----:B------:R2:W-:Y:S06]  /*3820*/  MEMBAR.ALL.CTA ;  /* 0x0000000000007992 */ /* 0x0005ec0000008000 */
[----:B--2---:R-:W2:Y:S01]  /*3830*/  FENCE.VIEW.ASYNC.S ;  /* 0x00000000000073c6 */ /* 0x004ea20000000000 */
[----:B------:R-:W-:-:S04]  /*3840*/  PRMT R0, RZ, 0x654, R0 ;  /* 0x00000654ff007816 */ /* 0x000fc80000000000 */
[----:B--2---:R2:W-:Y:S01]  /*3850*/  SYNCS.ARRIVE.TRANS64.RED.A1T0 RZ, [R0+URZ], RZ ;  /* 0x000000ff00ff79a7 */ /* 0x0045e200081004ff */
[----:B-1----:R-:W-:Y:S01]  /*3860*/  LOP3.LUT P1, RZ, R6, 0x1, RZ, 0xc0, !PT ;  /* 0x0000000106ff7812 */ /* 0x002fe2000782c0ff */
[----:B--2---:R-:W-:-:S12]  /*3870*/  BRA.U UP3, `(.L_x_67) ;  /* 0x0000000503087547 */ /* 0x004fd8000b800000 */
[----:B------:R-:W1:Y:S01]  /*3880*/  LDCU UR4, c[0x0][0x38c] ;  /* 0x00007180ff0477ac */ /* 0x000e620008000800 */
[----:B------:R-:W-:Y:S02]  /*3890*/  PLOP3.LUT P2, PT, PT, PT, PT, 0x80, 0x8 ;  /* 0x000000000008781c */ /* 0x000fe40003f4f070 */
[----:B------:R-:W-:Y:S01]  /*38a0*/  SHF.L.U32 R4, R9, 0x1f, RZ ;  /* 0x0000001f09047819 */ /* 0x000fe200000006ff */
[----:B------:R-:W-:Y:S02]  /*38b0*/  ULEA UR31, UR32, UR26, 0x3 ;  /* 0x0000001a201f7291 */ /* 0x000fe4000f8e18ff */
[----:B------:R-:W-:Y:S02]  /*38c0*/  ULEA UR11, UR32, UR44, 0x6 ;  /* 0x0000002c200b7291 */ /* 0x000fe4000f8e30ff */
[----:B-1----:R-:W-:-:S06]  /*38d0*/  UISETP.GE.AND UP0, UPT, UR4, 0x1, UPT ;  /* 0x000000010400788c */ /* 0x002fcc000bf06270 */
[----:B------:R-:W-:-:S05]  /*38e0*/  PLOP3.LUT P0, PT, PT, PT, UP0, 0x80, 0x8 ;  /* 0x000000000008781c */ /* 0x000fca0003f0f008 */
[----:B------:R-:W-:-:S08]  /*38f0*/  @UP0 ULEA UR4, UR23, UR26, 0x3 ;  /* 0x0000001a17040291 */ /* 0x000fd0000f8e18ff */
[----:B------:R-:W-:-:S04]  /*3900*/  @P0 SHF.L.U32 R0, R2, 0x1f, RZ ;  /* 0x0000001f02000819 */ /* 0x000fc800000006ff */
[----:B------:R1:W2:Y:S01]  /*3910*/  @P0 SYNCS.PHASECHK.TRANS64.TRYWAIT P2, [UR4], R0 ;  /* 0x00000000ff0005a7 */ /* 0x0002a20008041104 */
[----:B------:R-:W3:Y:S02]  /*3920*/  SYNCS.PHASECHK.TRANS64.TRYWAIT P0, [UR31+0x90], R4 ;  /* 0x00009004ff0075a7 */ /* 0x000ee4000800111f */
[----:B-123--:R-:W-:Y:S05]  /*3930*/  @!P0 BRA `(.L_x_68) ;  /* 0x00000040006c8947 */ /* 0x00efea0003800000 */
.L_x_130:
[----:B------:R-:W-:Y:S01]  /*3940*/  UMOV UR27, UR22 ;  /* 0x00000016001b7c82 */ /* 0x000fe20008000000 */
[----:B------:R-:W-:Y:S05]  /*3950*/  BRA.U !UP0, `(.L_x_69) ;  /* 0x0000000108c07547 */ /* 0x000fea000b800000 */
[----:B------:R-:W-:Y:S02]  /*3960*/  UIADD3 UR27, UPT, UPT, UR43, UR22, URZ ;  /* 0x000000162b1b7290 */ /* 0x000fe4000fffe0ff */
[----:B------:R-:W-:Y:S01]  /*3970*/  UPLOP3.LUT UP2, UPT, UPT, UPT, UPT, 0x40, 0x4 ;  /* 0x000000000004789c */ /* 0x000fe20003f4e870 */
[----:B------:R-:W-:Y:S01]  /*3980*/  UMOV UR24, UR33 ;  /* 0x0000002100187c82 */ /* 0x000fe20008000000 */
[----:B------:R-:W-:-:S09]  /*3990*/  UMOV UR10, UR23 ;  /* 0x00000017000a7c82 */ /* 0x000fd20008000000 */
.L_x_72:
[----:B--2---:R-:W-:Y:S01]  /*39a0*/  ULEA UR5, UR10, UR26, 0x3 ;  /* 0x0000001a0a057291 */ /* 0x004fe2000f8e18ff */
[----:B---3--:R-:W-:Y:S11]  /*39b0*/  @P2 BRA `(.L_x_70) ;  /* 0x00000000000c2947 */ /* 0x008ff60003800000 */
[----:B-1----:R-:W-:Y:S04]  /*39c0*/  SHF.L.U32 R4, R2, 0x1f, RZ ;  /* 0x0000001f02047819 */ /* 0x002fe800000006ff */
[----:B------:R-:W1:Y:S02]  /*39d0*/  SYNCS.PHASECHK.TRANS64.TRYWAIT P0, [UR5], R4 ;  /* 0x00000004ff0075a7 */ /* 0x000e640008001105 */
[----:B-1----:R-:W-:Y:S05]  /*39e0*/  @!P0 BRA `(.L_x_71) ;  /* 0x0000004000588947 */ /* 0x002fea0003800000 */
.L_x_70:
[----:B------:R-:W-:Y:S01]  /*39f0*/  UISETP.NE.AND UP0, UPT, UR24, 0x1, UPT ;  /* 0x000000011800788c */ /* 0x000fe2000bf05270 */
[----:B------:R-:W-:Y:S01]  /*3a00*/  PLOP3.LUT P2, PT, PT, PT, PT, 0x80, 0x8 ;  /* 0x000000000008781c */ /* 0x000fe20003f4f070 */
[----:B------:R-:W-:Y:S02]  /*3a10*/  UIADD3 UR4, UPT, UPT, UR10, 0x1, URZ ;  /* 0x000000010a047890 */ /* 0x000fe4000fffe0ff */
[----:B------:R-:W-:Y:S02]  /*3a20*/  UIADD3 UR25, UPT, UPT, UR5, 0x18, URZ ;  /* 0x0000001805197890 */ /* 0x000fe4000fffe0ff */
[----:B------:R-:W-:Y:S01]  /*3a30*/  UISETP.NE.AND UP1, UPT, UR4, 0x3, UPT ;  /* 0x000000030400788c */ /* 0x000fe2000bf25270 */
[----:B------:R-:W-:Y:S01]  /*3a40*/  PLOP3.LUT P0, PT, PT, PT, UP0, 0x80, 0x8 ;  /* 0x000000000008781c */ /* 0x000fe20003f0f008 */
[----:B------:R-:W-:Y:S02]  /*3a50*/  UIADD3 UR22, UPT, UPT, UR22, 0x1, URZ ;  /* 0x0000000116167890 */ /* 0x000fe4000fffe0ff */
[----:B------:R-:W-:Y:S02]  /*3a60*/  USEL UR6, URZ, 0x1, UP1 ;  /* 0x00000001ff067887 */ /* 0x000fe40008800000 */
[----:B------:R-:W-:Y:S02]  /*3a70*/  USEL UR23, UR4, URZ, UP1 ;  /* 0x000000ff04177287 */ /* 0x000fe40008800000 */
[----:B------:R-:W-:Y:S02]  /*3a80*/  UIADD3 UR24, UPT, UPT, UR24, -0x1, URZ ;  /* 0xffffffff18187890 */ /* 0x000fe4000fffe0ff */
[----:B------:R-:W-:Y:S01]  /*3a90*/  @UP0 ULEA UR4, UR23, UR26, 0x3 ;  /* 0x0000001a17040291 */ /* 0x000fe2000f8e18ff */
[----:B------:R-:W-:Y:S01]  /*3aa0*/  LOP3.LUT R2, R2, UR6, RZ, 0x3c, !PT ;  /* 0x0000000602027c12 */ /* 0x000fe2000f8e3cff */
[----:B------:R-:W-:Y:S02]  /*3ab0*/  ULEA UR6, UR10, UR30, 0x8 ;  /* 0x0000001e0a067291 */ /* 0x000fe4000f8e40ff */
[----:B------:R-:W-:Y:S01]  /*3ac0*/  UISETP.NE.AND UP0, UPT, UR22, UR27, UPT ;  /* 0x0000001b1600728c */ /* 0x000fe2000bf05270 */
[----:B-1----:R-:W-:Y:S01]  /*3ad0*/  @P0 SHF.L.U32 R0, R2, 0x1f, RZ ;  /* 0x0000001f02000819 */ /* 0x002fe200000006ff */
[----:B------:R-:W-:Y:S02]  /*3ae0*/  UIADD3 UR20, UPT, UPT, UR6, 0x2, URZ ;  /* 0x0000000206147890 */ /* 0x000fe4000fffe0ff */
[----:B------:R-:W-:Y:S01]  /*3af0*/  UIADD3 UR16, UPT, UPT, UR6, 0x4, URZ ;  /* 0x0000000406107890 */ /* 0x000fe2000fffe0ff */
[----:B------:R2:W3:Y:S01]  /*3b00*/  @P0 SYNCS.PHASECHK.TRANS64.TRYWAIT P2, [UR4], R0 ;  /* 0x00000000ff0005a7 */ /* 0x0004e20008041104 */
[----:B------:R-:W-:Y:S02]  /*3b10*/  ULEA UR4, UR10, UR29, 0xa ;  /* 0x0000001d0a047291 */ /* 0x000fe4000f8e50ff */
[----:B------:R-:W-:Y:S02]  /*3b20*/  UIADD3 UR12, UPT, UPT, UR6, 0x6, URZ ;  /* 0x00000006060c7890 */ /* 0x000fe4000fffe0ff */
[----:B------:R-:W-:Y:S02]  /*3b30*/  UIADD3 UR18, UPT, UPT, UR4, 0x2, URZ ;  /* 0x0000000204127890 */ /* 0x000fe4000fffe0ff */
[----:B------:R-:W-:Y:S02]  /*3b40*/  UIADD3 UR14, UPT, UPT, UR4, 0x4, URZ ;  /* 0x00000004040e7890 */ /* 0x000fe4000fffe0ff */
[----:B------:R-:W-:Y:S01]  /*3b50*/  UIADD3 UR8, UPT, UPT, UR4, 0x6, URZ ;  /* 0x0000000604087890 */ /* 0x000fe2000fffe0ff */
[----:B------:R-:W-:Y:S01]  /*3b60*/  UMOV UR7, 0x40004040 ;  /* 0x4000404000077882 */ /* 0x000fe20000000000 */
[----:B------:R-:W-:Y:S01]  /*3b70*/  UMOV UR5, 0x40004040 ;  /* 0x4000404000057882 */ /* 0x000fe20000000000 */
[----:B------:R-:W-:Y:S01]  /*3b80*/  UMOV UR21, 0x40004040 ;  /* 0x4000404000157882 */ /* 0x000fe20000000000 */
[----:B------:R2:W-:Y:S01]  /*3b90*/  UTCQMMA.2CTA gdesc[UR4], gdesc[UR6], tmem[UR11], tmem[UR40], idesc[UR41], UP2 ;  /* 0x00ff2806040075ea */ /* 0x0005e2000920030b */
[----:B------:R-:W-:Y:S01]  /*3ba0*/  UPLOP3.LUT UP2, UPT, UPT, UPT, UPT, 0x80, 0x8 ;  /* 0x000000000008789c */ /* 0x000fe20003f4f070 */
[----:B------:R-:W-:Y:S01]  /*3bb0*/  UMOV UR19, 0x40004040 ;  /* 0x4000404000137882 */ /* 0x000fe20000000000 */
[----:B------:R-:W-:Y:S01]  /*3bc0*/  UMOV UR17, 0x40004040 ;  /* 0x4000404000117882 */ /* 0x000fe20000000000 */
[----:B------:R2:W-:Y:S01]  /*3bd0*/  UTCQMMA.2CTA gdesc[UR18], gdesc[UR20], tmem[UR11], tmem[UR38], idesc[UR39], UPT ;  /* 0x00ff2614120075ea */ /* 0x0005e2000ba0030b */
[----:B------:R-:W-:Y:S01]  /*3be0*/  UMOV UR15, 0x40004040 ;  /* 0x40004040000f7882 */ /* 0x000fe20000000000 */
[----:B------:R-:W-:Y:S01]  /*3bf0*/  UMOV UR13, 0x40004040 ;  /* 0x40004040000d7882 */ /* 0x000fe20000000000 */
[----:B------:R-:W-:Y:S01]  /*3c00*/  UMOV UR9, 0x40004040 ;  /* 0x4000404000097882 */ /* 0x000fe20000000000 */
[----:B------:R2:W-:Y:S01]  /*3c10*/  UTCQMMA.2CTA gdesc[UR14], gdesc[UR16], tmem[UR11], tmem[UR36], idesc[UR37], UPT ;  /* 0x00ff24100e0075ea */ /* 0x0005e2000ba0030b */
[----:B------:R2:W-:Y:S01]  /*3c20*/  UTCQMMA.2CTA gdesc[UR8], gdesc[UR12], tmem[UR11], tmem[UR34], idesc[UR35], UPT ;  /* 0x00ff220c080075ea */ /* 0x0005e2000ba0030b */
[----:B------:R2:W-:Y:S01]  /*3c30*/  UTCBAR.2CTA.MULTICAST [UR25], URZ, UR28 ;  /* 0x000000ff190073e9 */ /* 0x0005e2000820081c */
[----:B------:R-:W-:Y:S01]  /*3c40*/  UMOV UR10, UR23 ;  /* 0x00000017000a7c82 */ /* 0x000fe20008000000 */
[----:B------:R-:W-:Y:S05]  /*3c50*/  BRA.U UP0, `(.L_x_72) ;  /* 0xfffffffd00507547 */ /* 0x000fea000b83ffff */
.L_x_69:
[----:B--2---:R-:W-:Y:S01]  /*3c60*/  UIADD3 UR4, UPT, UPT, UR31, 0x70, URZ ;  /* 0x000000701f047890 */ /* 0x004fe2000fffe0ff */
[----:B------:R-:W-:-:S08]  /*3c70*/  UMOV UR22, UR27 ;  /* 0x0000001b00167c82 */ /* 0x000fd00008000000 */
[----:B------:R2:W-:Y:S01]  /*3c80*/  UTCBAR.2CTA.MULTICAST [UR4], URZ, UR42 ;  /* 0x000000ff040073e9 */ /* 0x0005e2000820082a */
[----:B------:R-:W-:Y:S02]  /*3c90*/  NOP ;  /* 0x0000000000007918 */ /* 0x000fe40000000000 */
.L_x_67:
[----:B--2---:R-:W-:Y:S01]  /*3ca0*/  UIADD3 UR4, UPT, UPT, UR32, 0x1, URZ ;  /* 0x0000000120047890 */ /* 0x004fe2000fffe0ff */
[----:B------:R-:W-:-:S03]  /*3cb0*/  ISETP.NE.AND P0, PT, R8, 0x2, PT ;  /* 0x000000020800780c */ /* 0x000fc60003f05270 */
[----:B------:R-:W-:Y:S01]  /*3cc0*/  UISETP.NE.AND UP0, UPT, UR4, 0x4, UPT ;  /* 0x000000040400788c */ /* 0x000fe2000bf05270 */
[----:B-1----:R-:W-:Y:S02]  /*3cd0*/  SEL R0, RZ, 0x1, P0 ;  /* 0x00000001ff007807 */ /* 0x002fe40000000000 */
[----:B------:R-:W-:Y:S01]  /*3ce0*/  SEL R8, R8, RZ, P0 ;  /* 0x000000ff08087207 */ /* 0x000fe20000000000 */
[----:B------:R-:W-:Y:S01]  /*3cf0*/  USEL UR5, URZ, 0x1, UP0 ;  /* 0x00000001ff057887 */ /* 0x000fe20008000000 */
[----:B------:R-:W-:Y:S01]  /*3d00*/  LOP3.LUT R3, R3, R0, RZ, 0x3c, !PT ;  /* 0x0000000003037212 */ /* 0x000fe200078e3cff */
[----:B------:R-:W-:-:S04]  /*3d10*/  USEL UR32, UR4, URZ, UP0 ;  /* 0x000000ff04207287 */ /* 0x000fc80008000000 */
[----:B------:R-:W-:Y:S01]  /*3d20*/  LOP3.LUT R9, R9, UR5, RZ, 0x3c, !PT ;  /* 0x0000000509097c12 */ /* 0x000fe2000f8e3cff */
[----:B------:R-:W-:Y:S07]  /*3d30*/  @P1 BRA `(.L_x_73) ;  /* 0xfffffff800881947 */ /* 0x000fee000383ffff */
[----:B------:R-:W1:Y:S01]  /*3d40*/  S2UR UR8, SR_CgaCtaId ;  /* 0x00000000000879c3 */ /* 0x000e620000008800 */
[----:B------:R-:W-:Y:S01]  /*3d50*/  ELECT P0, URZ, PT ;  /* 0x0000000000ff782f */ /* 0x000fe20003800000 */
[----:B------:R-:W-:Y:S01]  /*3d60*/  HFMA2 R0, -RZ, RZ, 0, 5.9604644775390625e-08 ;  /* 0x00000001ff007431 */ /* 0x000fe200000001ff */
[----:B------:R-:W-:-:S05]  /*3d70*/  UMOV UR4, 0x40 ;  /* 0x0000004000047882 */ /* 0x000fca0000000000 */
[----:B------:R-:W-:Y:S01]  /*3d80*/  UVIRTCOUNT.DEALLOC.SMPOOL 0x80 ;  /* 0x000000800000784c */ /* 0x000fe20000000000 */
[----:B------:R-:W-:Y:S02]  /*3d90*/  UISETP.NE.AND UP1, UPT, UR48, URZ, UPT ;  /* 0x000000ff3000728c */ /* 0x000fe4000bf25270 */
[----:B-1----:R-:W-:-:S09]  /*3da0*/  ULEA UR8, UR8, UR4, 0x18 ;  /* 0x0000000408087291 */ /* 0x002fd2000f8ec0ff */
[----:B------:R1:W-:Y:S01]  /*3db0*/  @P0 STS.U8 [UR8+0x1c], R0 ;  /* 0x00001c00ff000988 */ /* 0x0003e20008000008 */
[----:B------:R-:W-:Y:S05]  /*3dc0*/  BRA.U UP1, `(.L_x_74) ;  /* 0x0000000101a07547 */ /* 0x000fea000b800000 */
[----:B------:R-:W-:Y:S01]  /*3dd0*/  UIADD3 UR7, UPT, UPT, UR26, 0x90, URZ ;  /* 0x000000901a077890 */ /* 0x000fe2000fffe0ff */
[----:B------:R-:W-:-:S03]  /*3de0*/  SHF.L.U32 R2, R9, 0x1f, RZ ;  /* 0x0000001f09027819 */ /* 0x000fc600000006ff */
[----:B------:R-:W-:-:S09]  /*3df0*/  ULEA UR4, UR32, UR7, 0x3 ;  /* 0x0000000720047291 */ /* 0x000fd2000f8e18ff */
[----:B------:R-:W2:Y:S02]  /*3e00*/  SYNCS.PHASECHK.TRANS64.TRYWAIT P0, [UR4], R2 ;  /* 0x00000002ff0075a7 */ /* 0x000ea40008001104 */
[----:B--2---:R-:W-:Y:S05]  /*3e10*/  @!P0 BRA `(.L_x_75) ;  /* 0x0000003c00648947 */ /* 0x004fea0003800000 */
.L_x_133:
[----:B------:R-:W-:-:S04]  /*3e20*/  UIADD3 UR4, UPT, UPT, UR32, 0x1, URZ ;  /* 0x0000000120047890 */ /* 0x000fc8000fffe0ff */
[----:B------:R-:W-:-:S04]  /*3e30*/  UISETP.NE.AND UP0, UPT, UR4, 0x4, UPT ;  /* 0x000000040400788c */ /* 0x000fc8000bf05270 */
[----:B------:R-:W-:Y:S02]  /*3e40*/  USEL UR6, URZ, 0x1, UP0 ;  /* 0x00000001ff067887 */ /* 0x000fe40008000000 */
[----:B------:R-:W-:-:S04]  /*3e50*/  USEL UR4, UR4, URZ, UP0 ;  /* 0x000000ff04047287 */ /* 0x000fc80008000000 */
[----:B------:R-:W-:Y:S01]  /*3e60*/  ULEA UR5, UR4, UR7, 0x3 ;  /* 0x0000000704057291 */ /* 0x000fe2000f8e18ff */
[----:B-1----:R-:W-:-:S04]  /*3e70*/  LOP3.LUT R2, R9, UR6, RZ, 0x3c, !PT ;  /* 0x0000000609027c12 */ /* 0x002fc8000f8e3cff */
[----:B------:R-:W-:-:S04]  /*3e80*/  SHF.L.U32 R3, R2, 0x1f, RZ ;  /* 0x0000001f02037819 */ /* 0x000fc800000006ff */
[----:B------:R-:W1:Y:S02]  /*3e90*/  SYNCS.PHASECHK.TRANS64.TRYWAIT P0, [UR5], R3 ;  /* 0x00000003ff0075a7 */ /* 0x000e640008001105 */
[----:B-1----:R-:W-:Y:S05]  /*3ea0*/  @!P0 BRA `(.L_x_76) ;  /* 0x0000003c00588947 */ /* 0x002fea0003800000 */
.L_x_135:
        /* <DEDUP_REMOVED lines=9> */
.L_x_137:
[----:B------:R-:W-:-:S04]  /*3f40*/  UIADD3 UR4, UPT, UPT, UR4, 0x1, URZ ;  /* 0x0000000104047890 */ /* 0x000fc8000fffe0ff */
[----:B------:R-:W-:-:S04]  /*3f50*/  UISETP.NE.AND UP0, UPT, UR4, 0x4, UPT ;  /* 0x000000040400788c */ /* 0x000fc8000bf05270 */
[----:B------:R-:W-:Y:S02]  /*3f60*/  USEL UR5, URZ, 0x1, UP0 ;  /* 0x00000001ff057887 */ /* 0x000fe40008000000 */
[----:B------:R-:W-:-:S04]  /*3f70*/  USEL UR4, UR4, URZ, UP0 ;  /* 0x000000ff04047287 */ /* 0x000fc80008000000 */
[----:B------:R-:W-:Y:S01]  /*3f80*/  ULEA UR4, UR4, UR7, 0x3 ;  /* 0x0000000704047291 */ /* 0x000fe2000f8e18ff */
[----:B------:R-:W-:-:S04]  /*3f90*/  LOP3.LUT R2, R2, UR5, RZ, 0x3c, !PT ;  /* 0x0000000502027c12 */ /* 0x000fc8000f8e3cff */
[----:B------:R-:W-:Y:S01]  /*3fa0*/  SHF.L.U32 R2, R2, 0x1f, RZ ;  /* 0x0000001f02027819 */ /* 0x000fe200000006ff */
[----:B-1----:R-:W-:-:S04]  /*3fb0*/  IMAD.U32 R0, RZ, RZ, UR4 ;  /* 0x00000004ff007e24 */ /* 0x002fc8000f8e00ff */
[----:B------:R1:W2:Y:S03]  /*3fc0*/  SYNCS.PHASECHK.TRANS64.TRYWAIT P0, [R0+URZ], R2 ;  /* 0x00000002000075a7 */ /* 0x0002a600080011ff */
[----:B--2---:R-:W-:Y:S05]  /*3fd0*/  @!P0 NANOSLEEP.SYNCS 0x989680 ;  /* 0x009896800000895d */ /* 0x004fea0003900000 */
[----:B------:R-:W2:Y:S02]  /*3fe0*/  @!P0 SYNCS.PHASECHK.TRANS64 P0, [R0+URZ], R2 ;  /* 0x00000002000085a7 */ /* 0x000ea400080010ff */
[----:B--2---:R-:W-:Y:S05]  /*3ff0*/  @P0 BRA `(.L_x_78) ;  /* 0x0000000000200947 */ /* 0x004fea0003800000 */
.L_x_79:
[----:B--2---:R2:W4:Y:S02]  /*4000*/  SYNCS.PHASECHK.TRANS64.TRYWAIT P0, [R0+URZ], R2 ;  /* 0x00000002000075a7 */ /* 0x00452400080011ff */
[----:B----4-:R-:W-:Y:S05]  /*4010*/  @!P0 NANOSLEEP.SYNCS 0x989680 ;  /* 0x009896800000895d */ /* 0x010fea0003900000 */
[----:B------:R-:W4:Y:S02]  /*4020*/  @!P0 SYNCS.PHASECHK.TRANS64 P0, [R0+URZ], R2 ;  /* 0x00000002000085a7 */ /* 0x000f2400080010ff */
[----:B----4-:R-:W-:Y:S05]  /*4030*/  @!P0 BRA `(.L_x_79) ;  /* 0xfffffffc00f08947 */ /* 0x010fea000383ffff */
[----:B------:R-:W-:Y:S05]  /*4040*/  BRA `(.L_x_78) ;  /* 0x00000000000c7947 */ /* 0x000fea0003800000 */
.L_x_74:
[----:B------:R-:W-:-:S04]  /*4050*/  UIADD3 UR4, UPT, UPT, UR26, 0xd0, URZ ;  /* 0x000000d01a047890 */ /* 0x000fc8000fffe0ff */
[----:B------:R-:W-:-:S09]  /*4060*/  UPRMT UR4, UR47, 0x654, UR4 ;  /* 0x000006542f047896 */ /* 0x000fd20008000004 */
[----:B------:R-:W-:Y:S03]  /*4070*/  SYNCS.ARRIVE.TRANS64.RED.A1T0 RZ, [UR4], RZ ;  /* 0x000000ffffff79a7 */ /* 0x000fe60008100404 */
.L_x_78:
[----:B-12---:R-:W-:Y:S01]  /*4080*/  SHF.L.U32 R2, RZ, 0x1f, RZ ;  /* 0x0000001fff027819 */ /* 0x006fe200000006ff */
[----:B------:R-:W-:Y:S01]  /*4090*/  UIADD3 UR4, UPT, UPT, UR26, 0xd0, URZ ;  /* 0x000000d01a047890 */ /* 0x000fe2000fffe0ff */
[----:B------:R-:W-:Y:S02]  /*40a0*/  PLOP3.LUT P0, PT, PT, PT, UP1, 0x80, 0x8 ;  /* 0x000000000008781c */ /* 0x000fe40003f0f018 */
[----:B------:R-:W1:Y:S02]  /*40b0*/  SYNCS.PHASECHK.TRANS64.TRYWAIT P1, [UR26+0xd0], R2 ;  /* 0x0000d002ff0075a7 */ /* 0x000e64000802111a */
[----:B-1----:R-:W-:Y:S09]  /*40c0*/  @!P1 BRA `(.L_x_80) ;  /* 0x0000003c00009947 */ /* 0x002ff20003800000 */
.L_x_139:
[----:B------:R-:W-:Y:S01]  /*40d0*/  @!UP1 UPRMT UR4, UR47, 0x654, UR4 ;  /* 0x000006542f049896 */ /* 0x000fe20008000004 */
[----:B------:R-:W-:Y:S01]  /*40e0*/  UMOV UR5, 0xffff ;  /* 0x0000ffff00057882 */ /* 0x000fe20000000000 */
[----:B------:R-:W-:-:S07]  /*40f0*/  UMOV UR6, 0x1 ;  /* 0x0000000100067882 */ /* 0x000fce0000000000 */
[----:B------:R-:W-:Y:S01]  /*4100*/  @!P0 SYNCS.ARRIVE.TRANS64.RED.A1T0 RZ, [UR4], RZ ;  /* 0x000000ffffff89a7 */ /* 0x000fe20008100404 */
[----:B------:R-:W-:Y:S01]  /*4110*/  NOP ;  /* 0x0000000000007918 */ /* 0x000fe20000000000 */
[----:B-1----:R-:W1:Y:S01]  /*4120*/  LDS R0, [UR8+0x14] ;  /* 0x00001408ff007984 */ /* 0x002e620008000800 */
[----:B------:R-:W-:-:S04]  /*4130*/  ULOP3.LUT UR4, UR44, 0xffff, URZ, 0xc0, !UPT ;  /* 0x0000ffff2c047892 */ /* 0x000fc8000f8ec0ff */
[----:B------:R-:W-:-:S04]  /*4140*/  USHF.R.U32.HI UR4, URZ, 0x5, UR4 ;  /* 0x00000005ff047899 */ /* 0x000fc80008011604 */
[----:B------:R-:W-:Y:S02]  /*4150*/  USHF.L.U32 UR5, UR5, UR4, URZ ;  /* 0x0000000405057299 */ /* 0x000fe400080006ff */
[----:B------:R-:W-:-:S04]  /*4160*/  USHF.L.U32 UR4, UR6, UR4, URZ ;  /* 0x0000000406047299 */ /* 0x000fc800080006ff */
[----:B-1----:R-:W-:-:S04]  /*4170*/  LOP3.LUT R0, R0, UR5, RZ, 0xc0, !PT ;  /* 0x0000000500007c12 */ /* 0x002fc8000f8ec0ff */
[----:B------:R-:W-:-:S13]  /*4180*/  ISETP.NE.AND P0, PT, R0, UR5, PT ;  /* 0x0000000500007c0c */ /* 0x000fda000bf05270 */
[----:B------:R-:W-:Y:S05]  /*4190*/  @P0 BRA `(.L_x_81) ;  /* 0x0000000000580947 */ /* 0x000fea0003800000 */
[----:B------:R-:W1:Y:S02]  /*41a0*/  LDS R0, [UR8+0x18] ;  /* 0x00001808ff007984 */ /* 0x000e640008000800 */
[----:B-1----:R-:W-:-:S04]  /*41b0*/  LOP3.LUT R0, R0, UR4, RZ, 0xc0, !PT ;  /* 0x0000000400007c12 */ /* 0x002fc8000f8ec0ff */
[----:B------:R-:W-:-:S13]  /*41c0*/  ISETP.NE.AND P0, PT, R0, UR4, PT ;  /* 0x0000000400007c0c */ /* 0x000fda000bf05270 */
[----:B------:R-:W-:Y:S05]  /*41d0*/  @P0 BRA `(.L_x_82) ;  /* 0x00000000003c0947 */ /* 0x000fea0003800000 */
[----:B------:R-:W1:Y:S01]  /*41e0*/  S2R R2, SR_LANEID ;  /* 0x0000000000027919 */ /* 0x000e620000000000 */
[----:B------:R-:W-:-:S06]  /*41f0*/  ULOP3.LUT UR5, URZ, UR5, URZ, 0x33, !UPT ;  /* 0x00000005ff057292 */ /* 0x000fcc000f8e33ff */
[----:B------:R-:W-:-:S04]  /*4200*/  IMAD.U32 R0, RZ, RZ, UR5 ;  /* 0x00000005ff007e24 */ /* 0x000fc8000f8e00ff */
[----:B------:R2:W4:Y:S02]  /*4210*/  REDUX UR7, R0 ;  /* 0x00000000000773c4 */ /* 0x0005240000000000 */
[----:B------:R1:W-:Y:S01]  /*4220*/  UTCATOMSWS.AND URZ, UR5 ;  /* 0x0000000500ff79e3 */ /* 0x0003e20008000000 */
[----:B--2---:R-:W-:Y:S01]  /*4230*/  LOP3.LUT R0, RZ, UR4, RZ, 0x33, !PT ;  /* 0x00000004ff007c12 */ /* 0x004fe2000f8e33ff */
[----:B------:R-:W-:Y:S02]  /*4240*/  VOTEU.ANY UR4, UPT, PT ;  /* 0x0000000000047886 */ /* 0x000fe400038e0100 */
[----:B------:R-:W-:Y:S02]  /*4250*/  UFLO.U32 UR4, UR4 ;  /* 0x00000004000472bd */ /* 0x000fe400080e0000 */
[----:B------:R-:W2:Y:S04]  /*4260*/  REDUX UR6, R0 ;  /* 0x00000000000673c4 */ /* 0x000ea80000000000 */
[----:B-1----:R-:W-:-:S02]  /*4270*/  ISETP.EQ.U32.AND P0, PT, R2, UR4, PT ;  /* 0x0000000402007c0c */ /* 0x002fc4000bf02070 */
[----:B----4-:R-:W-:-:S11]  /*4280*/  MOV R2, UR7 ;  /* 0x0000000700027c02 */ /* 0x010fd60008000f00 */
[----:B------:R1:W-:Y:S01]  /*4290*/  @P0 ATOMS.AND RZ, [UR8+0x14], R2 ;  /* 0x00001402ffff098c */ /* 0x0003e2000a800008 */
[----:B--2---:R-:W-:-:S05]  /*42a0*/  IMAD.U32 R0, RZ, RZ, UR6 ;  /* 0x00000006ff007e24 */ /* 0x004fca000f8e00ff */
[----:B------:R1:W-:Y:S01]  /*42b0*/  @P0 ATOMS.AND RZ, [UR8+0x18], R0 ;  /* 0x00001800ffff098c */ /* 0x0003e2000a800008 */
[----:B------:R-:W-:Y:S05]  /*42c0*/  BRA `(.L_x_83) ;  /* 0x0000000000147947 */ /* 0x000fea0003800000 */
.L_x_82:
[----:B------:R-:W-:Y:S02]  /*42d0*/  MOV R2, 0x42f0 ;  /* 0x000042f000027802 */ /* 0x000fe40000000f00 */
[----:B---3-5:R-:W-:Y:S05]  /*42e0*/  CALL.REL.NOINC `($__internal_0_$__cuda_sm10x_tcgen05_guardrail_trap_col_being_dealloced_not_returned_by_alloc) ;  /* 0x0000003c00147944 */ /* 0x028fea0003c00000 */
[----:B------:R-:W-:Y:S05]  /*42f0*/  BRA `(.L_x_83) ;  /* 0x0000000000087947 */ /* 0x000fea0003800000 */
.L_x_81:
[----:B------:R-:W-:Y:S02]  /*4300*/  MOV R2, 0x4320 ;  /* 0x0000432000027802 */ /* 0x000fe40000000f00 */
[----:B---3-5:R-:W-:Y:S05]  /*4310*/  CALL.REL.NOINC `($__internal_2_$__cuda_sm10x_tcgen05_guardrail_trap_unallocated_columns_being_dealloced) ;  /* 0x0000003c00207944 */ /* 0x028fea0003c00000 */
.L_x_83:
[----:B------:R-:W-:Y:S01]  /*4320*/  NOP ;  /* 0x0000000000007918 */ /* 0x000fe20000000000 */
[----:B------:R-:W-:Y:S05]  /*4330*/  EXIT ;  /* 0x000000000000794d */ /* 0x000fea0003800000 */
.L_x_54:
[----:B------:R-:W-:-:S09]  /*4340*/  UISETP.NE.OR UP0, UPT, UR13, 0x3, !UP3 ;  /* 0x000000030d00788c */ /* 0x000fd2000df05670 */
[----:B------:R-:W-:Y:S05]  /*4350*/  BRA.U UP0, `(.L_x_84) ;  /* 0x0000000d000c7547 */ /* 0x000fea000b800000 */
[----:B------:R-:W1:Y:S01]  /*4360*/  S2UR UR10, SR_CgaCtaId ;  /* 0x00000000000a79c3 */ /* 0x000e620000008800 */
[----:B------:R-:W2:Y:S01]  /*4370*/  LDCU UR26, c[0x0][0x370] ;  /* 0x00006e00ff1a77ac */ /* 0x000ea20008000800 */
[----:B------:R-:W-:Y:S02]  /*4380*/  HFMA2 R13, -RZ, RZ, 0, 0 ;  /* 0x00000000ff0d7431 */ /* 0x000fe400000001ff */
[----:B------:R-:W-:Y:S01]  /*4390*/  IMAD.MOV.U32 R15, RZ, RZ, 0x1 ;  /* 0x00000001ff0f7424 */ /* 0x000fe200078e00ff */
[----:B------:R-:W-:Y:S01]  /*43a0*/  MOV R12, 0x2000 ;  /* 0x00002000000c7802 */ /* 0x000fe20000000f00 */
[----:B------:R-:W2:Y:S01]  /*43b0*/  LDCU.128 UR28, c[0x0][0xb10] ;  /* 0x00016200ff1c77ac */ /* 0x000ea20008000c00 */
[----:B------:R-:W-:Y:S01]  /*43c0*/  IMAD.MOV.U32 R14, RZ, RZ, RZ ;  /* 0x000000ffff0e7224 */ /* 0x000fe200078e00ff */
[----:B------:R-:W3:Y:S01]  /*43d0*/  LDC.64 R16, c[0x0][0x348] ;  /* 0x0000d200ff107b82 */ /* 0x000ee20000000a00 */
[----:B------:R-:W4:Y:S01]  /*43e0*/  LDCU UR25, c[0x0][0x374] ;  /* 0x00006e80ff1977ac */ /* 0x000f220008000800 */
[----:B------:R-:W1:Y:S06]  /*43f0*/  LDCU UR16, c[0x0][0xb0c] ;  /* 0x00016180ff1077ac */ /* 0x000e6c0008000800 */
[----:B------:R-:W3:Y:S01]  /*4400*/  LDC.64 R2, c[0x0][0x888] ;  /* 0x00022200ff027b82 */ /* 0x000ee20000000a00 */
[----:B------:R-:W1:Y:S01]  /*4410*/  LDCU UR35, c[0x0][0xb20] ;  /* 0x00016400ff2377ac */ /* 0x000e620008000800 */
[----:B------:R-:W1:Y:S06]  /*4420*/  LDCU UR4, c[0x0][0xb30] ;  /* 0x00016600ff0477ac */ /* 0x000e6c0008000800 */
[----:B------:R-:W3:Y:S01]  /*4430*/  LDC.64 R4, c[0x0][0x890] ;  /* 0x00022400ff047b82 */ /* 0x000ee20000000a00 */
[----:B------:R-:W-:Y:S01]  /*4440*/  UMOV UR17, 0x400 ;  /* 0x0000040000117882 */ /* 0x000fe20000000000 */
[----:B--2---:R-:W-:-:S02]  /*4450*/  UIMAD.WIDE.U32 UR6, UR26, UR28, URZ ;  /* 0x0000001c1a0672a5 */ /* 0x004fc4000f8e00ff */
[----:B----4-:R-:W-:Y:S02]  /*4460*/  UIMAD.WIDE.U32 UR8, UR25, UR31, URZ ;  /* 0x0000001f190872a5 */ /* 0x010fe4000f8e00ff */
[----:B-1----:R-:W-:Y:S02]  /*4470*/  ULEA UR17, UR10, UR17, 0x18 ;  /* 0x000000110a117291 */ /* 0x002fe4000f8ec0ff */
[----:B------:R-:W-:Y:S02]  /*4480*/  UPLOP3.LUT UP3, UPT, UPT, UPT, UPT, 0x40, 0x4 ;  /* 0x000000000004789c */ /* 0x000fe40003f6e870 */
[----:B------:R-:W-:Y:S01]  /*4490*/  UIADD3 UR27, UPT, UPT, UR17, 0x30, URZ ;  /* 0x00000030111b7890 */ /* 0x000fe2000fffe0ff */
[----:B------:R-:W-:Y:S01]  /*44a0*/  UMOV UR6, UR7 ;  /* 0x0000000700067c82 */ /* 0x000fe20008000000 */
[----:B------:R-:W-:Y:S01]  /*44b0*/  UMOV UR32, UR9 ;  /* 0x0000000900207c82 */ /* 0x000fe20008000000 */
[----:B------:R-:W-:Y:S02]  /*44c0*/  UISETP.GE.AND UP0, UPT, UR40, 0x1, UPT ;  /* 0x000000012800788c */ /* 0x000fe4000bf06270 */
[----:B------:R-:W-:Y:S01]  /*44d0*/  UISETP.NE.AND UP4, UPT, UR40, 0x1, UPT ;  /* 0x000000012800788c */ /* 0x000fe2000bf85270 */
[----:B------:R-:W1:Y:S01]  /*44e0*/  LDCU.64 UR14, c[0x0][0xb28] ;  /* 0x00016500ff0e77ac */ /* 0x000e620008000a00 */
[----:B------:R-:W-:-:S02]  /*44f0*/  UISETP.NE.AND UP6, UPT, UR16, 0x1, UPT ;  /* 0x000000011000788c */ /* 0x000fc4000bfc5270 */
[----:B------:R-:W-:Y:S02]  /*4500*/  UISETP.NE.AND UP5, UPT, UR30, 0x1, UPT ;  /* 0x000000011e00788c */ /* 0x000fe4000bfa5270 */
[----:B------:R-:W-:Y:S02]  /*4510*/  UPRMT UR27, UR10, 0x654, UR27 ;  /* 0x000006540a1b7896 */ /* 0x000fe4000800001b */
[----:B------:R-:W-:Y:S02]  /*4520*/  USHF.R.U32.HI UR33, URZ, UR29, UR6 ;  /* 0x0000001dff217299 */ /* 0x000fe40008011606 */
[----:B------:R-:W-:Y:S02]  /*4530*/  USHF.R.U32.HI UR32, URZ, UR35, UR32 ;  /* 0x00000023ff207299 */ /* 0x000fe40008011620 */
[----:B------:R-:W-:-:S11]  /*4540*/  UISETP.NE.AND UP2, UPT, UR4, 0x1, UPT ;  /* 0x000000010400788c */ /* 0x000fd6000bf45270 */
.L_x_92:
[C---:B------:R-:W-:Y:S02]  /*4550*/  LEA R7, R14.reuse, UR17, 0x3 ;  /* 0x000000110e077c11 */ /* 0x040fe4000f8e18ff */
[----:B------:R-:W-:Y:S02]  /*4560*/  SHF.L.U32 R0, R13, 0x1f, RZ ;  /* 0x0000001f0d007819 */ /* 0x000fe400000006ff */
[----:B------:R-:W-:Y:S02]  /*4570*/  LEA R8, R14, UR17, 0x4 ;  /* 0x000000110e087c11 */ /* 0x000fe4000f8e20ff */
[----:B--2---:R-:W2:Y:S02]  /*4580*/  SYNCS.PHASECHK.TRANS64.TRYWAIT P0, [R7+URZ+0x50], R0 ;  /* 0x00005000070075a7 */ /* 0x004ea400080011ff */
[----:B--2---:R-:W-:Y:S05]  /*4590*/  @!P0 BRA `(.L_x_85) ;  /* 0x0000003400e48947 */ /* 0x004fea0003800000 */
.L_x_140:
[----:B------:R-:W4:Y:S01]  /*45a0*/  LDS.128 R8, [R8+0xe0] ;  /* 0x0000e00008087984 */ /* 0x000f220000000c00 */
[----:B------:R-:W-:Y:S01]  /*45b0*/  UISETP.GE.AND UP0, UPT, UR40, 0x1, UPT ;  /* 0x000000012800788c */ /* 0x000fe2000bf06270 */
[----:B------:R-:W-:Y:S01]  /*45c0*/  @!PT LDS RZ, [RZ] ;  /* 0x00000000fffff984 */ /* 0x000fe20000000800 */
[----:B------:R-:W-:Y:S01]  /*45d0*/  @!PT LDS RZ, [RZ] ;  /* 0x00000000fffff984 */ /* 0x000fe20000000800 */
[----:B------:R-:W-:Y:S01]  /*45e0*/  @!PT LDS RZ, [RZ] ;  /* 0x00000000fffff984 */ /* 0x000fe20000000800 */
[----:B------:R-:W-:Y:S01]  /*45f0*/  @!PT LDS RZ, [RZ] ;  /* 0x00000000fffff984 */ /* 0x000fe20000000800 */
[----:B------:R1:W-:Y:S06]  /*4600*/  MEMBAR.ALL.CTA ;  /* 0x0000000000007992 */ /* 0x0003ec0000008000 */
[----:B-1----:R-:W1:Y:S01]  /*4610*/  FENCE.VIEW.ASYNC.S ;  /* 0x00000000000073c6 */ /* 0x002e620000000000 */
[----:B----4-:R-:W-:Y:S11]  /*4620*/  LOP3.LUT P0, RZ, R10, 0x1, RZ, 0xc0, !PT ;  /* 0x000000010aff7812 */ /* 0x010ff6000780c0ff */
[----:B------:R-:W-:Y:S02]  /*4630*/  @!UPT UIADD3 URZ, UPT, UPT, URZ, URZ, URZ ;  /* 0x000000fffffff290 */ /* 0x000fe4000fffe0ff */
[----:B-1----:R-:W-:Y:S01]  /*4640*/  VOTEU.ANY UP1, P0 ;  /* 0x0000000000ff7886 */ /* 0x002fe20000020100 */
[----:B------:R-:W-:Y:S11]  /*4650*/  PLOP3.LUT P0, PT, PT, PT, UP1, 0x80, 0x8 ;  /* 0x000000000008781c */ /* 0x000ff60003f0f018 */
[----:B------:R-:W-:Y:S02]  /*4660*/  @!UPT UIADD3 URZ, UPT, UPT, URZ, URZ, URZ ;  /* 0x000000fffffff290 */ /* 0x000fe4000fffe0ff */
[----:B--2---:R-:W-:Y:S02]  /*4670*/  @P0 SHF.R.U32.HI R0, RZ, 0x10, R9 ;  /* 0x00000010ff000819 */ /* 0x004fe40000011609 */
[----:B------:R-:W-:Y:S02]  /*4680*/  @P0 MOV R6, R8 ;  /* 0x0000000800060202 */ /* 0x000fe40000000f00 */
[----:B------:R-:W-:Y:S01]  /*4690*/  @P0 R2UR UR4, R0 ;  /* 0x00000000000402ca */ /* 0x000fe200000e0000 */
[----:B------:R-:W-:Y:S01]  /*46a0*/  VIADD R0, R7, 0x60 ;  /* 0x0000006007007836 */ /* 0x000fe20000000000 */
[----:B------:R-:W-:Y:S02]  /*46b0*/  @P0 LOP3.LUT R8, R9, 0xffff, RZ, 0xc0, !PT ;  /* 0x0000ffff09080812 */ /* 0x000fe400078ec0ff */
[----:B------:R-:W-:Y:S02]  /*46c0*/  @P0 R2UR UR6, R6 ;  /* 0x00000000060602ca */ /* 0x000fe400000e0000 */
[----:B------:R-:W-:Y:S02]  /*46d0*/  PRMT R0, RZ, 0x654, R0 ;  /* 0x00000654ff007816 */ /* 0x000fe40000000000 */
[----:B------:R-:W-:Y:S02]  /*46e0*/  @P0 R2UR UR5, R8 ;  /* 0x00000000080502ca */ /* 0x000fe400000e0000 */
[----:B------:R1:W-:Y:S03]  /*46f0*/  SYNCS.ARRIVE.TRANS64.RED.A1T0 RZ, [R0+URZ], RZ ;  /* 0x000000ff00ff79a7 */ /* 0x0003e600081004ff */
[----:B------:R-:W-:Y:S04]  /*4700*/  @UP1 UMOV UR24, UR4 ;  /* 0x0000000400181c82 */ /* 0x000fe80008000000 */
[----:B------:R-:W-:Y:S04]  /*4710*/  @UP1 UMOV UR13, UR6 ;  /* 0x00000006000d1c82 */ /* 0x000fe80008000000 */
[----:B------:R-:W-:Y:S01]  /*4720*/  @UP1 UMOV UR7, UR5 ;  /* 0x0000000500071c82 */ /* 0x000fe20008000000 */
[----:B------:R-:W-:Y:S05]  /*4730*/  BRA.U !UP0, `(.L_x_86) ;  /* 0x0000000108a47547 */ /* 0x000fea000b800000 */
[----:B------:R-:W-:Y:S02]  /*4740*/  UIMAD.WIDE.U32 UR10, UR7, UR31, URZ ;  /* 0x0000001f070a72a5 */ /* 0x000fe4000f8e00ff */
[----:B------:R-:W-:Y:S02]  /*4750*/  UIMAD.WIDE.U32 UR18, UR13, UR28, URZ ;  /* 0x0000001c0d1272a5 */ /* 0x000fe4000f8e00ff */
[----:B------:R-:W-:Y:S02]  /*4760*/  USEL UR4, UR25, UR32, !UP5 ;  /* 0x0000002019047287 */ /* 0x000fe4000e800000 */
[----:B------:R-:W-:Y:S02]  /*4770*/  USEL UR8, UR26, UR33, !UP6 ;  /* 0x000000211a087287 */ /* 0x000fe4000f000000 */
[----:B------:R-:W-:Y:S02]  /*4780*/  UIMAD.WIDE.U32 UR20, UR4, UR14, URZ ;  /* 0x0000000e041472a5 */ /* 0x000fe4000f8e00ff */
[----:B------:R-:W-:Y:S01]  /*4790*/  UIMAD.WIDE.U32 UR22, UR8, UR14, URZ ;  /* 0x0000000e081672a5 */ /* 0x000fe2000f8e00ff */
[----:B------:R-:W-:Y:S02]  /*47a0*/  UMOV UR5, UR11 ;  /* 0x0000000b00057c82 */ /* 0x000fe40008000000 */
[----:B------:R-:W-:Y:S03]  /*47b0*/  USHF.R.U32.HI UR6, URZ, UR35, UR5 ;  /* 0x00000023ff067299 */ /* 0x000fe60008011605 */
[----:B------:R-:W-:Y:S01]  /*47c0*/  UMOV UR5, UR19 ;  /* 0x0000001300057c82 */ /* 0x000fe20008000000 */
[----:B------:R-:W-:Y:S02]  /*47d0*/  USEL UR6, UR7, UR6, !UP5 ;  /* 0x0000000607067287 */ /* 0x000fe4000e800000 */
[----:B------:R-:W-:Y:S02]  /*47e0*/  USHF.R.U32.HI UR9, URZ, UR29, UR5 ;  /* 0x0000001dff097299 */ /* 0x000fe40008011605 */
[----:B------:R-:W-:Y:S01]  /*47f0*/  UIMAD.WIDE.U32 UR10, UR6, UR14, URZ ;  /* 0x0000000e060a72a5 */ /* 0x000fe2000f8e00ff */
[----:B------:R-:W-:Y:S02]  /*4800*/  UMOV UR5, UR21 ;  /* 0x0000001500057c82 */ /* 0x000fe40008000000 */
[----:B------:R-:W-:Y:S03]  /*4810*/  @UP4 USHF.R.U32.HI UR4, URZ, UR15, UR5 ;  /* 0x0000000fff044299 */ /* 0x000fe60008011605 */
[----:B------:R-:W-:Y:S01]  /*4820*/  UMOV UR5, UR23 ;  /* 0x0000001700057c82 */ /* 0x000fe20008000000 */
[----:B------:R-:W-:Y:S02]  /*4830*/  UIMAD UR4, UR40, UR4, URZ ;  /* 0x00000004280472a4 */ /* 0x000fe4000f8e02ff */
[----:B------:R-:W-:Y:S02]  /*4840*/  @UP4 USHF.R.U32.HI UR8, URZ, UR15, UR5 ;  /* 0x0000000fff084299 */ /* 0x000fe40008011605 */
[----:B------:R-:W-:Y:S02]  /*4850*/  USEL UR5, UR13, UR9, !UP6 ;  /* 0x000000090d057287 */ /* 0x000fe4000f000000 */
[----:B------:R-:W-:Y:S02]  /*4860*/  UIMAD UR9, UR40, UR8, URZ ;  /* 0x00000008280972a4 */ /* 0x000fe4000f8e02ff */
[----:B------:R-:W-:Y:S03]  /*4870*/  UISETP.GE.AND UP0, UPT, UR6, UR4, UPT ;  /* 0x000000040600728c */ /* 0x000fe6000bf06270 */
[----:B------:R-:W-:Y:S01]  /*4880*/  UMOV UR4, UR11 ;  /* 0x0000000b00047c82 */ /* 0x000fe20008000000 */
[----:B------:R-:W-:Y:S02]  /*4890*/  UISETP.GE.OR UP0, UPT, UR5, UR9, UP0 ;  /* 0x000000090500728c */ /* 0x000fe40008706670 */
[----:B------:R-:W-:Y:S02]  /*48a0*/  USHF.R.U32.HI UR4, URZ, UR15, UR4 ;  /* 0x0000000fff047299 */ /* 0x000fe40008011604 */
[----:B------:R-:W-:Y:S02]  /*48b0*/  UIMAD.WIDE.U32 UR10, UR5, UR14, URZ ;  /* 0x0000000e050a72a5 */ /* 0x000fe4000f8e00ff */
[----:B------:R-:W-:Y:S04]  /*48c0*/  USEL UR12, UR6, UR4, !UP4 ;  /* 0x00000004060c7287 */ /* 0x000fe8000e000000 */
[----:B------:R-:W-:Y:S01]  /*48d0*/  UIADD3 UR9, UPT, UPT, -UR12, URZ, URZ ;  /* 0x000000ff0c097290 */ /* 0x000fe2000fffe1ff */
[----:B------:R-:W-:Y:S02]  /*48e0*/  @!UP0 UMOV UR4, UR11 ;  /* 0x0000000b00048c82 */ /* 0x000fe40008000000 */
[----:B------:R-:W-:Y:S02]  /*48f0*/  @!UP0 USHF.R.U32.HI UR4, URZ, UR15, UR4 ;  /* 0x0000000fff048299 */ /* 0x000fe40008011604 */
[----:B------:R-:W-:Y:S02]  /*4900*/  UIMAD UR9, UR40, UR9, UR6 ;  /* 0x00000009280972a4 */ /* 0x000fe4000f8e0206 */
[----:B------:R-:W-:Y:S04]  /*4910*/  @!UP0 USEL UR4, UR5, UR4, !UP4 ;  /* 0x0000000405048287 */ /* 0x000fe8000e000000 */
[----:B------:R-:W-:Y:S02]  /*4920*/  @!UP0 UIMAD UR9, UR8, UR9, UR4 ;  /* 0x00000009080982a4 */ /* 0x000fe4000f8e0204 */
[----:B------:R-:W-:Y:S02]  /*4930*/  @!UP0 UIADD3 UR10, UPT, UPT, UR12, -UR4, URZ ;  /* 0x800000040c0a8290 */ /* 0x000fe4000fffe0ff */
[----:B------:R-:W-:Y:S02]  /*4940*/  UIADD3 UR4, UPT, UPT, -UR5, URZ, URZ ;  /* 0x000000ff05047290 */ /* 0x000fe4000fffe1ff */
[----:B------:R-:W-:Y:S02]  /*4950*/  UIADD3 UR8, UPT, UPT, -UR6, URZ, URZ ;  /* 0x000000ff06087290 */ /* 0x000fe4000fffe1ff */
[----:B------:R-:W-:Y:S02]  /*4960*/  @!UP0 UIMAD UR6, UR10, UR40, UR5 ;  /* 0x000000280a0682a4 */ /* 0x000fe4000f8e0205 */
[----:B------:R-:W-:Y:S02]  /*4970*/  UIMAD UR13, UR16, UR4, UR13 ;  /* 0x00000004100d72a4 */ /* 0x000fe4000f8e020d */
[----:B------:R-:W-:Y:S01]  /*4980*/  UIMAD UR7, UR30, UR8, UR7 ;  /* 0x000000081e0772a4 */ /* 0x000fe2000f8e0207 */
[----:B------:R-:W-:Y:S02]  /*4990*/  @!UP0 UMOV UR5, UR9 ;  /* 0x0000000900058c82 */ /* 0x000fe40008000000 */
[----:B------:R-:W-:Y:S02]  /*49a0*/  UIMAD UR13, UR5, UR16, UR13 ;  /* 0x00000010050d72a4 */ /* 0x000fe4000f8e020d */
[----:B------:R-:W-:Y:S11]  /*49b0*/  UIMAD UR7, UR6, UR30, UR7 ;  /* 0x0000001e060772a4 */ /* 0x000ff6000f8e0207 */
[----:B------:R-:W-:Y:S01]  /*49c0*/  @!UPT UIADD3 URZ, UPT, UPT, URZ, URZ, URZ ;  /* 0x000000fffffff290 */ /* 0x000fe2000fffe0ff */
.L_x_86:
[----:B------:R-:W2:Y:S01]  /*49d0*/  @!UP2 LDCU.128 UR20, c[0x0][0xb10] ;  /* 0x00016200ff14a7ac */ /* 0x000ea20008000c00 */
[C---:B---3--:R-:W-:Y:S02]  /*49e0*/  ISETP.NE.U32.AND P1, PT, R4.reuse, RZ, PT ;  /* 0x000000ff0400720c */ /* 0x048fe40003f25070 */
[----:B------:R-:W-:Y:S02]  /*49f0*/  ISETP.NE.U32.AND P0, PT, R4, RZ, PT ;  /* 0x000000ff0400720c */ /* 0x000fe40003f05070 */
[C---:B------:R-:W-:Y:S02]  /*4a00*/  ISETP.NE.AND.EX P1, PT, R5.reuse, RZ, PT, P1 ;  /* 0x000000ff0500720c */ /* 0x040fe40003f25310 */
[----:B------:R-:W-:Y:S01]  /*4a10*/  ISETP.NE.AND.EX P0, PT, R5, RZ, PT, P0 ;  /* 0x000000ff0500720c */ /* 0x000fe20003f05300 */
[----:B------:R-:W3:Y:S01]  /*4a20*/  @!UP2 LDCU UR5, c[0x0][0xb0c] ;  /* 0x00016180ff05a7ac */ /* 0x000ee20008000800 */
[----:B------:R-:W-:Y:S01]  /*4a30*/  SHF.L.U32 R6, R15, 0x1f, RZ ;  /* 0x0000001f0f067819 */ /* 0x000fe200000006ff */
[----:B--2---:R-:W-:Y:S07]  /*4a40*/  UIMAD.WIDE.U32 UR8, UR13, UR20, URZ ;  /* 0x000000140d0872a5 */ /* 0x004fee000f8e00ff */
[----:B------:R-:W-:Y:S01]  /*4a50*/  @!UP2 UMOV UR4, UR9 ;  /* 0x000000090004ac82 */ /* 0x000fe20008000000 */
[----:B---3--:R-:W-:Y:S02]  /*4a60*/  @!UP2 UISETP.NE.AND UP0, UPT, UR5, 0x1, UPT ;  /* 0x000000010500a88c */ /* 0x008fe4000bf05270 */
[----:B------:R-:W-:Y:S02]  /*4a70*/  @!UP2 USHF.R.U32.HI UR4, URZ, UR21, UR4 ;  /* 0x00000015ff04a299 */ /* 0x000fe40008011604 */
[----:B------:R-:W-:Y:S02]  /*4a80*/  UIMAD.WIDE.U32 UR8, UR7, UR23, URZ ;  /* 0x00000017070872a5 */ /* 0x000fe4000f8e00ff */
[----:B------:R-:W-:Y:S02]  /*4a90*/  @!UP2 USEL UR10, UR13, UR4, !UP0 ;  /* 0x000000040d0aa287 */ /* 0x000fe4000c000000 */
[----:B------:R-:W-:Y:S03]  /*4aa0*/  @!UP2 UISETP.NE.AND UP0, UPT, UR22, 0x1, UPT ;  /* 0x000000011600a88c */ /* 0x000fe6000bf05270 */
[----:B------:R-:W-:Y:S02]  /*4ab0*/  @!UP2 UMOV UR6, UR9 ;  /* 0x000000090006ac82 */ /* 0x000fe40008000000 */
[----:B------:R-:W2:Y:S02]  /*4ac0*/  @!UP2 LDCU UR4, c[0x0][0xb20] ;  /* 0x00016400ff04a7ac */ /* 0x000ea40008000800 */
[----:B--2---:R-:W-:Y:S04]  /*4ad0*/  @!UP2 USHF.R.U32.HI UR6, URZ, UR4, UR6 ;  /* 0x00000004ff06a299 */ /* 0x004fe80008011606 */
[----:B------:R-:W-:Y:S04]  /*4ae0*/  @!UP2 USEL UR6, UR7, UR6, !UP0 ;  /* 0x000000060706a287 */ /* 0x000fe8000c000000 */
[----:B------:R-:W-:Y:S02]  /*4af0*/  @!UP2 UIADD3 UR4, UPT, UPT, -UR10, UR6, URZ ;  /* 0x000000060a04a290 */ /* 0x000fe4000fffe1ff */
[----:B------:R-:W-:Y:S02]  /*4b00*/  @!UP2 UIADD3 UR6, UPT, UPT, UR10, -UR6, URZ ;  /* 0x800000060a06a290 */ /* 0x000fe4000fffe0ff */
[----:B------:R-:W-:Y:S02]  /*4b10*/  @!UP2 UIMAD UR13, UR4, UR5, UR13 ;  /* 0x00000005040da2a4 */ /* 0x000fe4000f8e020d */
[----:B------:R-:W-:Y:S01]  /*4b20*/  @!UP2 UIMAD UR7, UR6, UR22, UR7 ;  /* 0x000000160607a2a4 */ /* 0x000fe2000f8e0207 */
[----:B------:R-:W-:Y:S11]  /*4b30*/  BRA.U UP3, `(.L_x_87) ;  /* 0x0000000103107547 */ /* 0x000ff6000b800000 */
[----:B------:R-:W-:Y:S04]  /*4b40*/  MOV R7, UR34 ;  /* 0x0000002200077c02 */ /* 0x000fe80008000f00 */
[----:B------:R-:W-:Y:S04]  /*4b50*/  SHF.L.U32 R7, R7, 0x1f, RZ ;  /* 0x0000001f07077819 */ /* 0x000fe800000006ff */
[----:B------:R-:W2:Y:S02]  /*4b60*/  SYNCS.PHASECHK.TRANS64.TRYWAIT P2, [UR17+0x48], R7 ;  /* 0x00004807ff0075a7 */ /* 0x000ea40008041111 */
[----:B--2---:R-:W-:Y:S05]  /*4b70*/  @!P2 BRA `(.L_x_88) ;  /* 0x000000300080a947 */ /* 0x004fea0003800000 */
.L_x_87:
[----:B------:R-:W-:Y:S05]  /*4b80*/  @!P1 BRA `(.L_x_89) ;  /* 0x0000000000309947 */ /* 0x000fea0003800000 */
[----:B------:R-:W-:Y:S01]  /*4b90*/  ISETP.NE.U32.AND P1, PT, R2, RZ, PT ;  /* 0x000000ff0200720c */ /* 0x000fe20003f25070 */
[----:B------:R-:W2:Y:S01]  /*4ba0*/  LDCU.64 UR4, c[0x0][0x358] ;  /* 0x00006b00ff0477ac */ /* 0x000ea20008000a00 */
[----:B------:R-:W-:Y:S02]  /*4bb0*/  IMAD.MOV.U32 R141, RZ, RZ, 0x1 ;  /* 0x00000001ff8d7424 */ /* 0x000fe400078e00ff */
[----:B------:R-:W-:Y:S11]  /*4bc0*/  ISETP.NE.AND.EX P1, PT, R3, RZ, PT, P1 ;  /* 0x000000ff0300720c */ /* 0x000ff60003f25310 */
[----:B------:R-:W-:Y:S02]  /*4bd0*/  @!UPT UIADD3 URZ, UPT, UPT, URZ, URZ, URZ ;  /* 0x000000fffffff290 */ /* 0x000fe4000fffe0ff */
[----:B------:R-:W3:Y:S01]  /*4be0*/  @P1 LDC.64 R8, c[0x0][0x888] ;  /* 0x00022200ff081b82 */ /* 0x000ee20000000a00 */
[----:B-1----:R-:W-:Y:S04]  /*4bf0*/  @P1 IMAD R0, R4, UR36, RZ ;  /* 0x0000002404001c24 */ /* 0x002fe8000f8e02ff */
[----:B---3--:R-:W-:Y:S04]  /*4c00*/  @P1 IMAD.WIDE R8, R0, 0x4, R8 ;  /* 0x0000000400081825 */ /* 0x008fe800078e0208 */
[----:B------:R-:W-:Y:S01]  /*4c10*/  HFMA2 R0, -RZ, RZ, 0, 5.9604644775390625e-08 ;  /* 0x00000001ff007431 */ /* 0x000fe200000001ff */
[----:B--2--5:R2:W5:Y:S04]  /*4c20*/  @P1 LDG.E R71, desc[UR4][R8.64] ;  /* 0x0000000408471981 */ /* 0x024568000c1e1900 */
[----:B------:R-:W-:Y:S01]  /*4c30*/  @!P1 PRMT R141, R0, 0x7610, R141 ;  /* 0x00007610008d9816 */ /* 0x000fe2000000008d */
[----:B--2---:R-:W3:Y:S06]  /*4c40*/  @!P1 LDC R71, c[0x0][0x880] ;  /* 0x00022000ff479b82 */ /* 0x004eec0000000800 */
.L_x_89:
[----:B---3-5:R-:W-:Y:S01]  /*4c50*/  @!P0 FSETP.EQ.AND P1, PT, R71, RZ, PT ;  /* 0x000000ff4700820b */ /* 0x028fe20003f22000 */
[----:B------:R-:W-:Y:S01]  /*4c60*/  @!UPT UIADD3 URZ, UPT, UPT, URZ, URZ, URZ ;  /* 0x000000fffffff290 */ /* 0x000fe2000fffe0ff */
[----:B------:R-:W-:Y:S11]  /*4c70*/  @!P0 BRA `(.L_x_90) ;  /* 0x0000000000188947 */ /* 0x000ff60003800000 */
[----:B------:R-:W-:Y:S02]  /*4c80*/  LOP3.LUT P0, RZ, R141, 0xff, RZ, 0xc0, !PT ;  /* 0x000000ff8dff7812 */ /* 0x000fe4000780c0ff */
[----:B------:R-:W-:Y:S04]  /*4c90*/  ISETP.NE.U32.AND P1, PT, R2, RZ, PT ;  /* 0x000000ff0200720c */ /* 0x000fe80003f25070 */
[----:B------:R-:W-:Y:S04]  /*4ca0*/  ISETP.NE.AND.EX P1, PT, R3, RZ, PT, P1 ;  /* 0x000000ff0300720c */ /* 0x000fe80003f25310 */
[----:B------:R-:W-:Y:S03]  /*4cb0*/  PLOP3.LUT P1, PT, P1, PT, PT, 0x8, 0x80 ;  /* 0x000000000080781c */ /* 0x000fe60000f2e170 */
[----:B------:R-:W-:Y:S11]  /*4cc0*/  @P0 FSETP.EQ.AND P1, PT, R71, RZ, PT ;  /* 0x000000ff4700020b */ /* 0x000ff60003f22000 */
[----:B------:R-:W-:Y:S02]  /*4cd0*/  @!UPT UIADD3 URZ, UPT, UPT, URZ, URZ, URZ ;  /* 0x000000fffffff290 */ /* 0x000fe4000fffe0ff */
.L_x_90:
[----:B------:R-:W2:Y:S01]  /*4ce0*/  SYNCS.PHASECHK.TRANS64.TRYWAIT P0, [UR17+0x38], R6 ;  /* 0x00003806ff0075a7 */ /* 0x000ea20008001111 */
[----:B------:R-:W-:Y:S02]  /*4cf0*/  ELECT P2, URZ, PT ;  /* 0x0000000000ff782f */ /* 0x000fe40003840000 */
[----:B------:R-:W-:Y:S01]  /*4d00*/  IADD3 R14, PT, PT, R14, 0x1, RZ ;  /* 0x000000010e0e7810 */ /* 0x000fe20007ffe0ff */
[----:B--2---:R-:W-:Y:S10]  /*4d10*/  @!P0 BRA `(.L_x_91) ;  /* 0x0000003000308947 */ /* 0x004ff40003800000 */
.L_x_143:
[----:B------:R-:W-:Y:S01]  /*4d20*/  PLOP3.LUT P1, PT, P1, P2, PT, 0xf2, 0x2f ;  /* 0x00000000002f781c */ /* 0x000fe20000f25e72 */
[----:B------:R-:W-:Y:S01]  /*4d30*/  UMOV UR18, 0x0 ;  /* 0x0000000000127882 */ /* 0x000fe20000000000 */
[----:B------:R-:W-:Y:S01]  /*4d40*/  UMOV UR19, 0x10000000 ;  /* 0x1000000000137882 */ /* 0x000fe20000000000 */
[----:B------:R-:W-:Y:S01]  /*4d50*/  UMOV UR12, UR36 ;  /* 0x00000024000c7c82 */ /* 0x000fe20008000000 */
[----:B------:R-:W-:Y:S01]  /*4d60*/  LOP3.LUT R15, R15, 0x1, RZ, 0x3c, !PT ;  /* 0x000000010f0f7812 */ /* 0x000fe200078e3cff */
[----:B------:R-:W-:Y:S01]  /*4d70*/  UPLOP3.LUT UP3, UPT, UPT, UPT, UPT, 0x80, 0x8 ;  /* 0x000000000008789c */ /* 0x000fe20003f6f070 */
[----:B------:R-:W-:Y:S07]  /*4d80*/  UMOV UR36, UR24 ;  /* 0x0000001800247c82 */ /* 0x000fee0008000000 */
[----:B-1----:R-:W-:Y:S01]  /*4d90*/  @!P1 IADD3 R6, P0, PT, R16, 0x580, RZ ;  /* 0x0000058010069810 */ /* 0x002fe20007f1e0ff */
[----:B------:R-:W-:Y:S03]  /*4da0*/  VOTEU.ALL UP0, P1 ;  /* 0x0000000000ff7886 */ /* 0x000fe60000800000 */
[----:B------:R-:W-:Y:S01]  /*4db0*/  @!P1 R2UR UR5, R6 ;  /* 0x00000000060592ca */ /* 0x000fe200000e0000 */
[----:B------:R-:W-:Y:S01]  /*4dc0*/  @!P1 IMAD.X R0, RZ, RZ, R17, P0 ;  /* 0x000000ffff009224 */ /* 0x000fe200000e0611 */
[----:B------:R-:W-:Y:S01]  /*4dd0*/  @!UP0 USHF.L.U32 UR10, UR45, 0x6, URZ ;  /* 0x000000062d0a8899 */ /* 0x000fe200080006ff */
[----:B------:R-:W-:Y:S01]  /*4de0*/  ISETP.NE.AND P0, PT, R14, 0x2, PT ;  /* 0x000000020e00780c */ /* 0x000fe20003f05270 */
[----:B------:R-:W-:Y:S02]  /*4df0*/  @!UP0 USHF.L.U32 UR11, UR46, 0x7, URZ ;  /* 0x000000072e0b8899 */ /* 0x000fe400080006ff */
[----:B------:R-:W-:Y:S01]  /*4e00*/  @!P1 R2UR UR4, R0 ;  /* 0x00000000000492ca */ /* 0x000fe200000e0000 */
[----:B------:R-:W-:Y:S01]  /*4e10*/  @!UP0 UIADD3 UR8, UPT, UPT, UR17, 0x200, URZ ;  /* 0x0000020011088890 */ /* 0x000fe2000fffe0ff */
[----:B------:R-:W-:Y:S01]  /*4e20*/  SEL R0, RZ, 0x1, P0 ;  /* 0x00000001ff007807 */ /* 0x000fe20000000000 */
[----:B------:R-:W-:Y:S01]  /*4e30*/  @!UP0 UIADD3 UR9, UPT, UPT, UR17, 0x30, URZ ;  /* 0x0000003011098890 */ /* 0x000fe2000fffe0ff */
[----:B------:R-:W-:Y:S01]  /*4e40*/  SEL R14, R14, RZ, P0 ;  /* 0x000000ff0e0e7207 */ /* 0x000fe20000000000 */
[----:B------:R-:W-:Y:S01]  /*4e50*/  VOTEU.ALL UP0, P1 ;  /* 0x0000000000ff7886 */ /* 0x000fe20000800000 */
[----:B------:R-:W-:Y:S01]  /*4e60*/  LOP3.LUT R13, R13, R0, RZ, 0x3c, !PT ;  /* 0x000000000d0d7212 */ /* 0x000fe200078e3cff */
[----:B------:R-:W-:Y:S01]  /*4e70*/  IMAD.U32 R6, RZ, RZ, UR5 ;  /* 0x00000005ff067e24 */ /* 0x000fe2000f8e00ff */
[----:B------:R-:W-:Y:S02]  /*4e80*/  UIADD3 UR45, UPT, UPT, UR7, UR55, URZ ;  /* 0x00000037072d7290 */ /* 0x000fe4000fffe0ff */
[----:B------:R-:W-:Y:S03]  /*4e90*/  UIADD3 UR46, UPT, UPT, UR13, UR58, URZ ;  /* 0x0000003a0d2e7290 */ /* 0x000fe6000fffe0ff */
[----:B------:R-:W-:Y:S01]  /*4ea0*/  IMAD.U32 R7, RZ, RZ, UR4 ;  /* 0x00000004ff077e24 */ /* 0x000fe2000f8e00ff */
[----:B------:R-:W-:Y:S04]  /*4eb0*/  @!P1 R2UR UR4, R6 ;  /* 0x00000000060492ca */ /* 0x000fe800000e0000 */
[----:B------:R-:W-:Y:S11]  /*4ec0*/  @!P1 R2UR UR5, R7 ;  /* 0x00000000070592ca */ /* 0x000ff600000e0000 */
[----:B------:R-:W-:Y:S02]  /*4ed0*/  @!UPT UIADD3 URZ, UPT, UPT, URZ, URZ, URZ ;  /* 0x000000fffffff290 */ /* 0x000fe4000fffe0ff */
[----:B------:R2:W-:Y:S01]  /*4ee0*/  @!UP0 UTMALDG.3D [UR8], [UR4], desc[UR18] ;  /* 0x00001208040085b4 */ /* 0x0005e20008011000 */
[----:B------:R2:W-:Y:S01]  /*4ef0*/  @!P1 SYNCS.ARRIVE.TRANS64.RED.A0TR RZ, [UR17+0x30], R12 ;  /* 0x0000300cffff99a7 */ /* 0x0005e20008300411 */
[----:B------:R-:W-:Y:S01]  /*4f00*/  SYNCS.ARRIVE.TRANS64.RED.A1T0 RZ, [UR27], RZ ;  /* 0x000000ffffff79a7 */ /* 0x000fe2000810041b */
[----:B------:R-:W-:Y:S05]  /*4f10*/  BRA.U UP1, `(.L_x_92) ;  /* 0xfffffff5018c7547 */ /* 0x000fea000b83ffff */
[----:B------:R-:W-:Y:S07]  /*4f20*/  MOV R0, UR17 ;  /* 0x0000001100007c02 */ /* 0x000fee0008000f00 */
.L_x_93:
[----:B-1----:R-:W-:-:S04]  /*4f30*/  SHF.L.U32 R2, R15, 0x1f, RZ ;  /* 0x0000001f0f027819 */ /* 0x002fc800000006ff */
[----:B------:R1:W3:Y:S03]  /*4f40*/  SYNCS.PHASECHK.TRANS64.TRYWAIT P0, [R0+URZ+0x38], R2 ;  /* 0x00003802000075a7 */ /* 0x0002e600080011ff */
[----:B---3--:R-:W-:Y:S05]  /*4f50*/  @!P0 NANOSLEEP.SYNCS 0x989680 ;  /* 0x009896800000895d */ /* 0x008fea0003900000 */
[----:B------:R-:W3:Y:S02]  /*4f60*/  @!P0 SYNCS.PHASECHK.TRANS64 P0, [R0+URZ+0x38], R2 ;  /* 0x00003802000085a7 */ /* 0x000ee400080010ff */
[----:B--23--:R-:W-:Y:S05]  /*4f70*/  @P0 EXIT ;  /* 0x000000000000094d */ /* 0x00cfea0003800000 */
[----:B------:R-:W-:Y:S05]  /*4f80*/  BRA `(.L_x_93) ;  /* 0xfffffffc00e87947 */ /* 0x000fea000383ffff */
.L_x_84:
[----:B------:R-:W-:-:S06]  /*4f90*/  UISETP.GE.AND UP0, UPT, UR13, 0x4, UPT ;  /* 0x000000040d00788c */ /* 0x000fcc000bf06270 */
[----:B------:R-:W-:-:S13]  /*4fa0*/  PLOP3.LUT P0, PT, PT, PT, UP0, 0x80, 0x8 ;  /* 0x000000000008781c */ /* 0x000fda0003f0f008 */
[----:B------:R-:W-:Y:S05]  /*4fb0*/  @!P0 EXIT ;  /* 0x000000000000894d */ /* 0x000fea0003800000 */
[----:B------:R-:W1:Y:S08]  /*4fc0*/  S2UR UR4, SR_CgaCtaId ;  /* 0x00000000000479c3 */ /* 0x000e700000008800 */
[----:B------:R-:W-:Y:S01]  /*4fd0*/  BAR.SYNC.DEFER_BLOCKING 0x6, 0xa0 ;  /* 0x0182800000007b1d */ /* 0x000fe20000010000 */
[C---:B------:R-:W-:Y:S01]  /*4fe0*/  IMAD.SHL.U32 R4, R131.reuse, 0x40, RZ ;  /* 0x0000004083047824 */ /* 0x040fe200078e00ff */
[----:B------:R-:W-:Y:S01]  /*4ff0*/  CS2R R146, SRZ ;  /* 0x0000000000927805 */ /* 0x000fe2000001ff00 */
[C---:B------:R-:W-:Y:S01]  /*5000*/  IMAD.SHL.U32 R140, R131.reuse, 0x8, RZ ;  /* 0x00000008838c7824 */ /* 0x040fe200078e00ff */
[----:B------:R-:W-:Y:S01]  /*5010*/  CS2R R144, SRZ ;  /* 0x0000000000907805 */ /* 0x000fe2000001ff00 */
[C---:B------:R-:W-:Y:S01]  /*5020*/  IMAD.SHL.U32 R148, R131.reuse, 0x10, RZ ;  /* 0x0000001083947824 */ /* 0x040fe200078e00ff */
[----:B------:R-:W-:Y:S01]  /*5030*/  UMOV UR44, 0x400 ;  /* 0x00000400002c7882 */ /* 0x000fe20000000000 */
[----:B------:R-:W-:Y:S01]  /*5040*/  LOP3.LUT R5, R4, 0x180, RZ, 0xc0, !PT ;  /* 0x0000018004057812 */ /* 0x000fe200078ec0ff */
[----:B------:R-:W2:Y:S01]  /*5050*/  LDC.64 R136, c[0x0][0x888] ;  /* 0x00022200ff887b82 */ /* 0x000ea20000000a00 */
[----:B------:R-:W-:Y:S01]  /*5060*/  IMAD.U32 R69, R131, 0x10000, RZ ;  /* 0x0001000083457824 */ /* 0x000fe200078e00ff */
[----:B------:R-:W-:Y:S01]  /*5070*/  LOP3.LUT R150, R148, 0x20, RZ, 0xc0, !PT ;  /* 0x0000002094967812 */ /* 0x000fe200078ec0ff */
[----:B------:R-:W-:Y:S01]  /*5080*/  IMAD.MOV.U32 R68, RZ, RZ, RZ ;  /* 0x000000ffff447224 */ /* 0x000fe200078e00ff */
[----:B------:R-:W-:Y:S01]  /*5090*/  LOP3.LUT R140, R5, 0x30, R140, 0xf8, !PT ;  /* 0x00000030058c7812 */ /* 0x000fe200078ef88c */
[----:B------:R-:W3:Y:S01]  /*50a0*/  LDCU UR53, c[0x0][0x370] ;  /* 0x00006e00ff3577ac */ /* 0x000ee20008000800 */
[----:B------:R-:W-:-:S02]  /*50b0*/  LOP3.LUT R69, R69, 0x600000, RZ, 0xc0, !PT ;  /* 0x0060000045457812 */ /* 0x000fc400078ec0ff */
[----:B------:R-:W4:Y:S01]  /*50c0*/  LDC.64 R138, c[0x0][0x890] ;  /* 0x00022400ff8a7b82 */ /* 0x000f220000000a00 */
[----:B------:R-:W-:Y:S01]  /*50d0*/  LOP3.LUT R140, R140, 0x1e40, R4, 0xf8, !PT ;  /* 0x00001e408c8c7812 */ /* 0x000fe200078ef804 */
[----:B------:R-:W2:Y:S01]  /*50e0*/  LDCU.64 UR62, c[0x0][0x348] ;  /* 0x00006900ff3e77ac */ /* 0x000ea20008000a00 */
[----:B------:R-:W-:Y:S01]  /*50f0*/  LOP3.LUT R148, R148, 0x40, RZ, 0xc0, !PT ;  /* 0x0000004094947812 */ /* 0x000fe200078ec0ff */
[----:B------:R-:W2:Y:S04]  /*5100*/  LDCU UR41, c[0x0][0xb0c] ;  /* 0x00016180ff2977ac */ /* 0x000ea80008000800 */
[----:B------:R-:W2:Y:S01]  /*5110*/  LDC.64 R134, c[0x0][0x8b0] ;  /* 0x00022c00ff867b82 */ /* 0x000ea20000000a00 */
[----:B-1----:R-:W-:Y:S01]  /*5120*/  ULEA UR44, UR4, UR44, 0x18 ;  /* 0x0000002c042c7291 */ /* 0x002fe2000f8ec0ff */
[----:B------:R-:W1:Y:S06]  /*5130*/  LDCU UR61, c[0x0][0xb20] ;  /* 0x00016400ff3d77ac */ /* 0x000e6c0008000800 */
[----:B------:R-:W1:Y:S01]  /*5140*/  LDC.64 R132, c[0x0][0x8a8] ;  /* 0x00022a00ff847b82 */ /* 0x000e620000000a00 */
[----:B------:R-:W-:Y:S01]  /*5150*/  VIADD R149, R140, UR44 ;  /* 0x0000002c8c957c36 */ /* 0x000fe20008000000 */
[----:B------:R-:W-:Y:S01]  /*5160*/  UIADD3 UR4, UPT, UPT, UR44, 0x2200, URZ ;  /* 0x000022002c047890 */ /* 0x000fe2000fffe0ff */
[----:B------:R-:W3:Y:S01]  /*5170*/  LDS R0, [UR44+0x100] ;  /* 0x0001002cff007984 */ /* 0x000ee20008000800 */
[----:B------:R-:W1:Y:S02]  /*5180*/  LDCU UR39, c[0x0][0xb30] ;  /* 0x00016600ff2777ac */ /* 0x000e640008000800 */
[----:B------:R-:W-:-:S02]  /*5190*/  IADD3 R150, PT, PT, -R150, 0x200, R149 ;  /* 0x0000020096967810 */ /* 0x000fc40007ffe195 */
[----:B------:R-:W-:Y:S01]  /*51a0*/  IADD3 R149, PT, PT, -R148, 0x200, R149 ;  /* 0x0000020094957810 */ /* 0x000fe20007ffe195 */
[----:B------:R-:W-:Y:S01]  /*51b0*/  IMAD.U32 R151, RZ, RZ, UR4 ;  /* 0x00000004ff977e24 */ /* 0x000fe2000f8e00ff */
[----:B------:R-:W1:Y:S01]  /*51c0*/  LDCU.64 UR56, c[0x0][0x888] ;  /* 0x00011100ff3877ac */ /* 0x000e620008000a00 */
[----:B------:R-:W-:Y:S01]  /*51d0*/  IMAD.IADD R148, R150, 0x1, -R148 ;  /* 0x0000000196947824 */ /* 0x000fe200078e0a94 */
[----:B------:R-:W1:Y:S01]  /*51e0*/  LDCU.64 UR42, c[0x0][0xb28] ;  /* 0x00016500ff2a77ac */ /* 0x000e620008000a00 */
[----:B------:R-:W1:Y:S01]  /*51f0*/  LDCU.128 UR48, c[0x0][0xb10] ;  /* 0x00016200ff3077ac */ /* 0x000e620008000c00 */
[----:B------:R-:W1:Y:S01]  /*5200*/  LDCU UR52, c[0x0][0x374] ;  /* 0x00006e80ff3477ac */ /* 0x000e620008000800 */
[----:B------:R-:W-:Y:S01]  /*5210*/  UIADD3 UR59, UPT, UPT, UR44, 0x200, URZ ;  /* 0x000002002c3b7890 */ /* 0x000fe2000fffe0ff */
[----:B--234-:R-:W-:-:S11]  /*5220*/  IMAD.IADD R69, R0, 0x1, R69 ;  /* 0x0000000100457824 */ /* 0x01cfd600078e0245 */
.L_x_111:
[----:B------:R-:W-:Y:S02]  /*5230*/  LEA R3, R144, UR44, 0x3 ;  /* 0x0000002c90037c11 */ /* 0x000fe4000f8e18ff */
[----:B------:R-:W-:Y:S02]  /*5240*/  SHF.L.U32 R0, R146, 0x1f, RZ ;  /* 0x0000001f92007819 */ /* 0x000fe400000006ff */
[----:B------:R-:W-:Y:S02]  /*5250*/  LEA R4, R144, UR44, 0x4 ;  /* 0x0000002c90047c11 */ /* 0x000fe4000f8e20ff */
[----:B--2---:R-:W2:Y:S02]  /*5260*/  SYNCS.PHASECHK.TRANS64.TRYWAIT P0, [R3+URZ+0x50], R0 ;  /* 0x00005000030075a7 */ /* 0x004ea400080011ff */
[----:B-12---:R-:W-:Y:S05]  /*5270*/  @!P0 BRA `(.L_x_94) ;  /* 0x0000002800f08947 */ /* 0x006fea0003800000 */
.L_x_144:
[----:B------:R-:W3:Y:S01]  /*5280*/  LDS.128 R4, [R4+0xe0] ;  /* 0x0000e00004047984 */ /* 0x000ee20000000c00 */
[----:B------:R-:W-:Y:S01]  /*5290*/  UISETP.GE.AND UP0, UPT, UR40, 0x1, UPT ;  /* 0x000000012800788c */ /* 0x000fe2000bf06270 */
[----:B------:R-:W-:Y:S01]  /*52a0*/  @!PT LDS RZ, [RZ] ;  /* 0x00000000fffff984 */ /* 0x000fe20000000800 */
[----:B------:R-:W-:Y:S01]  /*52b0*/  @!PT LDS RZ, [RZ] ;  /* 0x00000000fffff984 */ /* 0x000fe20000000800 */
[----:B------:R-:W-:Y:S01]  /*52c0*/  @!PT LDS RZ, [RZ] ;  /* 0x00000000fffff984 */ /* 0x000fe20000000800 */
[----:B------:R-:W-:Y:S01]  /*52d0*/  @!PT LDS RZ, [RZ] ;  /* 0x00000000fffff984 */ /* 0x000fe20000000800 */
[----:B------:R4:W-:Y:S06]  /*52e0*/  MEMBAR.ALL.CTA ;  /* 0x0000000000007992 */ /* 0x0009ec0000008000 */
[----:B----4-:R-:W4:Y:S01]  /*52f0*/  FENCE.VIEW.ASYNC.S ;  /* 0x00000000000073c6 */ /* 0x010f220000000000 */
[----:B---3--:R-:W-:Y:S11]  /*5300*/  LOP3.LUT P0, RZ, R6, 0x1, RZ, 0xc0, !PT ;  /* 0x0000000106ff7812 */ /* 0x008ff6000780c0ff */
[----:B------:R-:W-:Y:S02]  /*5310*/  @!UPT UIADD3 URZ, UPT, UPT, URZ, URZ, URZ ;  /* 0x000000fffffff290 */ /* 0x000fe4000fffe0ff */
[----:B----4-:R-:W-:Y:S01]  /*5320*/  VOTEU.ANY UP1, P0 ;  /* 0x0000000000ff7886 */ /* 0x010fe20000020100 */
[----:B------:R-:W-:Y:S01]  /*5330*/  PLOP3.LUT P0, PT, PT, PT, UP1, 0x80, 0x8 ;  /* 0x000000000008781c */ /* 0x000fe20003f0f018 */
[----:B------:R-:W-:Y:S11]  /*5340*/  UP2UR UR47, UPR, URZ, 0x2 ;  /* 0x00000002ff2f7883 */ /* 0x000ff60008000000 */
[----:B------:R-:W-:Y:S01]  /*5350*/  @!UPT UIADD3 URZ, UPT, UPT, URZ, URZ, URZ ;  /* 0x000000fffffff290 */ /* 0x000fe2000fffe0ff */
        /* <DEDUP_REMOVED lines=13> */
[----:B-1----:R-:W-:Y:S02]  /*5430*/  UIMAD.WIDE.U32 UR4, UR52, UR51, URZ ;  /* 0x00000033340472a5 */ /* 0x002fe4000f8e00ff */
[----:B------:R-:W-:Y:S02]  /*5440*/  UIMAD.WIDE.U32 UR6, UR53, UR48, URZ ;  /* 0x00000030350672a5 */ /* 0x000fe4000f8e00ff */
[----:B------:R-:W-:Y:S02]  /*5450*/  UISETP.NE.AND UP0, UPT, UR50, 0x1, UPT ;  /* 0x000000013200788c */ /* 0x000fe4000bf05270 */
[----:B------:R-:W-:Y:S02]  /*5460*/  UIMAD.WIDE.U32 UR8, UR37, UR51, URZ ;  /* 0x00000033250872a5 */ /* 0x000fe4000f8e00ff */
[----:B------:R-:W-:Y:S02]  /*5470*/  UIMAD.WIDE.U32 UR10, UR38, UR48, URZ ;  /* 0x00000030260a72a5 */ /* 0x000fe4000f8e00ff */
[----:B------:R-:W-:Y:S02]  /*5480*/  UISETP.NE.AND UP1, UPT, UR41, 0x1, UPT ;  /* 0x000000012900788c */ /* 0x000fe4000bf25270 */
[----:B------:R-:W-:Y:S01]  /*5490*/  UISETP.NE.AND UP2, UPT, UR40, 0x1, UPT ;  /* 0x000000012800788c */ /* 0x000fe2000bf45270 */
[----:B------:R-:W-:Y:S02]  /*54a0*/  UMOV UR4, UR5 ;  /* 0x0000000500047c82 */ /* 0x000fe40008000000 */
[----:B------:R-:W-:Y:S03]  /*54b0*/  USHF.R.U32.HI UR5, URZ, UR61, UR4 ;  /* 0x0000003dff057299 */ /* 0x000fe60008011604 */
[----:B------:R-:W-:Y:S02]  /*54c0*/  UMOV UR4, UR7 ;  /* 0x0000000700047c82 */ /* 0x000fe40008000000 */
[----:B------:R-:W-:Y:S02]  /*54d0*/  USHF.R.U32.HI UR7, URZ, UR49, UR4 ;  /* 0x00000031ff077299 */ /* 0x000fe40008011604 */
[----:B------:R-:W-:Y:S02]  /*54e0*/  USEL UR4, UR52, UR5, !UP0 ;  /* 0x0000000534047287 */ /* 0x000fe4000c000000 */
[----:B------:R-:W-:Y:S01]  /*54f0*/  USEL UR7, UR53, UR7, !UP1 ;  /* 0x0000000735077287 */ /* 0x000fe2000c800000 */
[----:B------:R-:W-:Y:S01]  /*5500*/  UMOV UR5, UR9 ;  /* 0x0000000900057c82 */ /* 0x000fe20008000000 */
[----:B------:R-:W-:Y:S02]  /*5510*/  UIMAD.WIDE.U32 UR8, UR4, UR42, URZ ;  /* 0x0000002a040872a5 */ /* 0x000fe4000f8e00ff */
[----:B------:R-:W-:Y:S03]  /*5520*/  USHF.R.U32.HI UR6, URZ, UR61, UR5 ;  /* 0x0000003dff067299 */ /* 0x000fe60008011605 */
[----:B------:R-:W-:Y:S01]  /*5530*/  UMOV UR5, UR11 ;  /* 0x0000000b00057c82 */ /* 0x000fe20008000000 */
[----:B------:R-:W-:Y:S02]  /*5540*/  UIMAD.WIDE.U32 UR10, UR7, UR42, URZ ;  /* 0x0000002a070a72a5 */ /* 0x000fe4000f8e00ff */
[----:B------:R-:W-:Y:S02]  /*5550*/  USHF.R.U32.HI UR12, URZ, UR49, UR5 ;  /* 0x00000031ff0c7299 */ /* 0x000fe40008011605 */
[----:B------:R-:W-:Y:S01]  /*5560*/  USEL UR6, UR37, UR6, !UP0 ;  /* 0x0000000625067287 */ /* 0x000fe2000c000000 */
[----:B------:R-:W-:Y:S02]  /*5570*/  UMOV UR5, UR9 ;  /* 0x0000000900057c82 */ /* 0x000fe40008000000 */
[----:B------:R-:W-:Y:S01]  /*5580*/  UMOV UR10, UR11 ;  /* 0x0000000b000a7c82 */ /* 0x000fe20008000000 */
[----:B------:R-:W-:Y:S02]  /*5590*/  @UP2 USHF.R.U32.HI UR4, URZ, UR43, UR5 ;  /* 0x0000002bff042299 */ /* 0x000fe40008011605 */
[----:B------:R-:W-:Y:S02]  /*55a0*/  @UP2 USHF.R.U32.HI UR7, URZ, UR43, UR10 ;  /* 0x0000002bff072299 */ /* 0x000fe4000801160a */
[----:B------:R-:W-:Y:S02]  /*55b0*/  UIMAD UR4, UR40, UR4, URZ ;  /* 0x00000004280472a4 */ /* 0x000fe4000f8e02ff */
[----:B------:R-:W-:Y:S02]  /*55c0*/  UIMAD.WIDE.U32 UR10, UR6, UR42, URZ ;  /* 0x0000002a060a72a5 */ /* 0x000fe4000f8e00ff */
[----:B------:R-:W-:Y:S02]  /*55d0*/  USEL UR5, UR38, UR12, !UP1 ;  /* 0x0000000c26057287 */ /* 0x000fe4000c800000 */
[----:B------:R-:W-:Y:S02]  /*55e0*/  UIMAD UR8, UR40, UR7, URZ ;  /* 0x00000007280872a4 */ /* 0x000fe4000f8e02ff */
[----:B------:R-:W-:Y:S03]  /*55f0*/  UISETP.GE.AND UP0, UPT, UR6, UR4, UPT ;  /* 0x000000040600728c */ /* 0x000fe6000bf06270 */
[----:B------:R-:W-:Y:S01]  /*5600*/  UMOV UR4, UR11 ;  /* 0x0000000b00047c82 */ /* 0x000fe20008000000 */
[----:B------:R-:W-:Y:S02]  /*5610*/  UISETP.GE.OR UP0, UPT, UR5, UR8, UP0 ;  /* 0x000000080500728c */ /* 0x000fe40008706670 */
[----:B------:R-:W-:Y:S02]  /*5620*/  USHF.R.U32.HI UR4, URZ, UR43, UR4 ;  /* 0x0000002bff047299 */ /* 0x000fe40008011604 */
[----:B------:R-:W-:Y:S02]  /*5630*/  UIMAD.WIDE.U32 UR8, UR5, UR42, URZ ;  /* 0x0000002a050872a5 */ /* 0x000fe4000f8e00ff */
[----:B------:R-:W-:Y:S02]  /*5640*/  USEL UR11, UR6, UR4, !UP2 ;  /* 0x00000004060b7287 */ /* 0x000fe4000d000000 */
[----:B------:R-:W-:Y:S02]  /*5650*/  UIADD3 UR8, UPT, UPT, -UR5, URZ, URZ ;  /* 0x000000ff05087290 */ /* 0x000fe4000fffe1ff */
[----:B------:R-:W-:Y:S01]  /*5660*/  UIADD3 UR10, UPT, UPT, -UR11, URZ, URZ ;  /* 0x000000ff0b0a7290 */ /* 0x000fe2000fffe1ff */
[----:B------:R-:W-:Y:S01]  /*5670*/  @!UP0 UMOV UR4, UR9 ;  /* 0x0000000900048c82 */ /* 0x000fe20008000000 */
[----:B------:R-:W-:Y:S02]  /*5680*/  UIADD3 UR9, UPT, UPT, -UR6, URZ, URZ ;  /* 0x000000ff06097290 */ /* 0x000fe4000fffe1ff */
[----:B------:R-:W-:Y:S02]  /*5690*/  @!UP0 USHF.R.U32.HI UR4, URZ, UR43, UR4 ;  /* 0x0000002bff048299 */ /* 0x000fe40008011604 */
[----:B------:R-:W-:Y:S02]  /*56a0*/  UIMAD UR10, UR40, UR10, UR6 ;  /* 0x0000000a280a72a4 */ /* 0x000fe4000f8e0206 */
[----:B------:R-:W-:Y:S04]  /*56b0*/  @!UP0 USEL UR4, UR5, UR4, !UP2 ;  /* 0x0000000405048287 */ /* 0x000fe8000d000000 */
[----:B------:R-:W-:Y:S02]  /*56c0*/  @!UP0 UIMAD UR10, UR7, UR10, UR4 ;  /* 0x0000000a070a82a4 */ /* 0x000fe4000f8e0204 */
[----:B------:R-:W-:Y:S02]  /*56d0*/  @!UP0 UIADD3 UR11, UPT, UPT, UR11, -UR4, URZ ;  /* 0x800000040b0b8290 */ /* 0x000fe4000fffe0ff */
[----:B------:R-:W-:Y:S02]  /*56e0*/  UIMAD UR7, UR41, UR8, UR38 ;  /* 0x00000008290772a4 */ /* 0x000fe4000f8e0226 */
[----:B------:R-:W-:Y:S02]  /*56f0*/  @!UP0 UIMAD UR6, UR11, UR40, UR5 ;  /* 0x000000280b0682a4 */ /* 0x000fe4000f8e0205 */
[----:B------:R-:W-:Y:S01]  /*5700*/  UIMAD UR4, UR50, UR9, UR37 ;  /* 0x00000009320472a4 */ /* 0x000fe2000f8e0225 */
[----:B------:R-:W-:Y:S02]  /*5710*/  @!UP0 UMOV UR5, UR10 ;  /* 0x0000000a00058c82 */ /* 0x000fe40008000000 */
[----:B------:R-:W-:Y:S02]  /*5720*/  UIMAD UR38, UR5, UR41, UR7 ;  /* 0x00000029052672a4 */ /* 0x000fe4000f8e0207 */
[----:B------:R-:W-:Y:S11]  /*5730*/  UIMAD UR37, UR6, UR50, UR4 ;  /* 0x00000032062572a4 */ /* 0x000ff6000f8e0204 */
[----:B------:R-:W-:Y:S01]  /*5740*/  @!UPT UIADD3 URZ, UPT, UPT, URZ, URZ, URZ ;  /* 0x000000fffffff290 */ /* 0x000fe2000fffe0ff */
.L_x_95:
[----:B-1----:R-:W-:Y:S01]  /*5750*/  UISETP.NE.AND UP0, UPT, UR39, 0x1, UPT ;  /* 0x000000012700788c */ /* 0x002fe2000bf05270 */
[----:B------:R-:W-:Y:S10]  /*5760*/  IADD3 R144, PT, PT, R144, 0x1, RZ ;  /* 0x0000000190907810 */ /* 0x000ff40007ffe0ff */
[----:B------:R-:W1:Y:S01]  /*5770*/  @!UP0 LDCU.128 UR12, c[0x0][0xb10] ;  /* 0x00016200ff0c87ac */ /* 0x000e620008000c00 */
[----:B------:R-:W3:Y:S01]  /*5780*/  @!UP0 LDCU UR5, c[0x0][0xb0c] ;  /* 0x00016180ff0587ac */ /* 0x000ee20008000800 */
[----:B------:R-:W4:Y:S01]  /*5790*/  @!UP0 LDCU UR10, c[0x0][0xb20] ;  /* 0x00016400ff0a87ac */ /* 0x000f220008000800 */
[----:B-1----:R-:W-:Y:S02]  /*57a0*/  UIMAD.WIDE.U32 UR8, UR38, UR12, URZ ;  /* 0x0000000c260872a5 */ /* 0x002fe4000f8e00ff */
[----:B------:R-:W-:Y:S02]  /*57b0*/  UIMAD.WIDE.U32 UR6, UR37, UR15, URZ ;  /* 0x0000000f250672a5 */ /* 0x000fe4000f8e00ff */
[----:B------:R-:W-:Y:S03]  /*57c0*/  @!UP0 UISETP.NE.AND UP1, UPT, UR14, 0x1, UPT ;  /* 0x000000010e00888c */ /* 0x000fe6000bf25270 */
[----:B------:R-:W-:Y:S01]  /*57d0*/  @!UP0 UMOV UR4, UR9 ;  /* 0x0000000900048c82 */ /* 0x000fe20008000000 */
[----:B---3--:R-:W-:Y:S02]  /*57e0*/  @!UP0 UISETP.NE.AND UP2, UPT, UR5, 0x1, UPT ;  /* 0x000000010500888c */ /* 0x008fe4000bf45270 */
[----:B------:R-:W-:Y:S01]  /*57f0*/  @!UP0 USHF.R.U32.HI UR4, URZ, UR13, UR4 ;  /* 0x0000000dff048299 */ /* 0x000fe20008011604 */
[----:B------:R-:W-:Y:S02]  /*5800*/  @!UP0 UMOV UR6, UR7 ;  /* 0x0000000700068c82 */ /* 0x000fe40008000000 */
[----:B----4-:R-:W-:Y:S02]  /*5810*/  @!UP0 USHF.R.U32.HI UR6, URZ, UR10, UR6 ;  /* 0x0000000aff068299 */ /* 0x010fe40008011606 */
[----:B------:R-:W-:Y:S02]  /*5820*/  @!UP0 USEL UR7, UR38, UR4, !UP2 ;  /* 0x0000000426078287 */ /* 0x000fe4000d000000 */
[----:B------:R-:W-:Y:S04]  /*5830*/  @!UP0 USEL UR6, UR37, UR6, !UP1 ;  /* 0x0000000625068287 */ /* 0x000fe8000c800000 */
[----:B------:R-:W-:Y:S02]  /*5840*/  @!UP0 UIADD3 UR4, UPT, UPT, -UR7, UR6, URZ ;  /* 0x0000000607048290 */ /* 0x000fe4000fffe1ff */
[----:B------:R-:W-:Y:S02]  /*5850*/  @!UP0 UIADD3 UR6, UPT, UPT, UR7, -UR6, URZ ;  /* 0x8000000607068290 */ /* 0x000fe4000fffe0ff */
[----:B------:R-:W-:Y:S02]  /*5860*/  @!UP0 UIMAD UR38, UR4, UR5, UR38 ;  /* 0x00000005042682a4 */ /* 0x000fe4000f8e0226 */
[----:B------:R-:W-:Y:S02]  /*5870*/  @!UP0 UIMAD UR37, UR6, UR14, UR37 ;  /* 0x0000000e062582a4 */ /* 0x000fe4000f8e0225 */
[----:B------:R-:W-:Y:S09]  /*5880*/  ULOP3.LUT UP0, URZ, UR59, 0x1b0, URZ, 0xc0, !UPT ;  /* 0x000001b03bff7892 */ /* 0x000ff2000f80c0ff */
[----:B------:R-:W-:Y:S05]  /*5890*/  BRA.U !UP0, `(.L_x_96) ;  /* 0x0000000108407547 */ /* 0x000fea000b800000 */
[----:B------:R-:W1:Y:S01]  /*58a0*/  LDCU.64 UR8, c[0x4][0x80] ;  /* 0x01001000ff0877ac */ /* 0x000e620008000a00 */
[----:B------:R-:W-:Y:S01]  /*58b0*/  MOV R3, 0x0 ;  /* 0x0000000000037802 */ /* 0x000fe20000000f00 */
[----:B------:R-:W-:Y:S02]  /*58c0*/  HFMA2 R12, -RZ, RZ, 0, 5.9604644775390625e-08 ;  /* 0x00000001ff0c7431 */ /* 0x000fe400000001ff */
[----:B------:R-:W-:Y:S02]  /*58d0*/  IMAD.MOV.U32 R8, RZ, RZ, 0x70 ;  /* 0x00000070ff087424 */ /* 0x000fe400078e00ff */
[----:B------:R-:W-:Y:S01]  /*58e0*/  IMAD.MOV.U32 R13, RZ, RZ, RZ ;  /* 0x000000ffff0d7224 */ /* 0x000fe200078e00ff */
[----:B------:R-:W3:Y:S01]  /*58f0*/  LDCU.64 UR6, c[0x4][0x88] ;  /* 0x01001100ff0677ac */ /* 0x000ee20008000a00 */
[----:B------:R-:W4:Y:S01]  /*5900*/  LDC.64 R2, c[0x4][R3] ;  /* 0x0100000003027b82 */ /* 0x000f220000000a00 */
[----:B------:R-:W2:Y:S01]  /*5910*/  LDCU.64 UR4, c[0x4][0x8] ;  /* 0x01000100ff0477ac */ /* 0x000ea20008000a00 */
[----:B-1----:R-:W-:Y:S01]  /*5920*/  MOV R5, UR9 ;  /* 0x0000000900057c02 */ /* 0x002fe20008000f00 */
[----:B------:R-:W-:Y:S01]  /*5930*/  IMAD.U32 R4, RZ, RZ, UR8 ;  /* 0x00000008ff047e24 */ /* 0x000fe2000f8e00ff */
[----:B---3--:R-:W-:Y:S01]  /*5940*/  MOV R7, UR7 ;  /* 0x0000000700077c02 */ /* 0x008fe20008000f00 */
[----:B------:R-:W-:Y:S01]  /*5950*/  IMAD.U32 R6, RZ, RZ, UR6 ;  /* 0x00000006ff067e24 */ /* 0x000fe2000f8e00ff */
[----:B--2---:R-:W-:Y:S01]  /*5960*/  MOV R11, UR5 ;  /* 0x00000005000b7c02 */ /* 0x004fe20008000f00 */
[----:B------:R-:W-:Y:S02]  /*5970*/  IMAD.U32 R10, RZ, RZ, UR4 ;  /* 0x00000004ff0a7e24 */ /* 0x000fe4000f8e00ff */
[----:B------:R-:W-:Y:S07]  /*5980*/  LEPC R20, `(.L_x_96) ;  /* 0x000000001014794e */ /* 0x000fee0000000000 */
[----:B----45:R-:W-:Y:S05]  /*5990*/  CALL.ABS.NOINC R2 ;  /* 0x0000000002007343 */ /* 0x030fea0003c00000 */
.L_x_96:
[----:B------:R-:W-:Y:S01]  /*59a0*/  LOP3.LUT P0, RZ, R151, 0x1b0, RZ, 0xc0, !PT ;  /* 0x000001b097ff7812 */ /* 0x000fe2000780c0ff */
[----:B------:R-:W-:Y:S11]  /*59b0*/  BSSY.RECONVERGENT B6, `(.L_x_97) ;  /* 0x0000013000067945 */ /* 0x000ff60003800200 */
[----:B------:R-:W-:Y:S01]  /*59c0*/  @!UPT UIADD3 URZ, UPT, UPT, URZ, URZ, URZ ;  /* 0x000000fffffff290 */ /* 0x000fe2000fffe0ff */
[----:B------:R-:W-:Y:S05]  /*59d0*/  @!P0 BRA `(.L_x_98) ;  /* 0x0000000000408947 */ /* 0x000fea0003800000 */
        /* <DEDUP_REMOVED lines=16> */
.L_x_98:
[----:B------:R-:W-:Y:S05]  /*5ae0*/  BSYNC.RECONVERGENT B6 ;  /* 0x0000000000067941 */ /* 0x000fea0003800200 */
.L_x_97:
[----:B------:R-:W-:Y:S01]  /*5af0*/  ISETP.NE.U32.AND P3, PT, R138, RZ, PT ;  /* 0x000000ff8a00720c */ /* 0x000fe20003f65070 */
[----:B------:R-:W-:Y:S01]  /*5b00*/  UISETP.NE.AND UP1, UPT, UR60, URZ, UPT ;  /* 0x000000ff3c00728c */ /* 0x000fe2000bf25270 */
[----:B------:R-:W-:Y:S02]  /*5b10*/  ISETP.NE.U32.AND P4, PT, R134, RZ, PT ;  /* 0x000000ff8600720c */ /* 0x000fe40003f85070 */
[----:B------:R-:W-:Y:S02]  /*5b20*/  ISETP.NE.AND.EX P3, PT, R139, RZ, PT, P3 ;  /* 0x000000ff8b00720c */ /* 0x000fe40003f65330 */
[----:B------:R-:W-:Y:S02]  /*5b30*/  PLOP3.LUT P1, PT, PT, PT, PT, 0x8, 0x80 ;  /* 0x000000000080781c */ /* 0x000fe40003f2e170 */
[----:B------:R-:W-:Y:S02]  /*5b40*/  PLOP3.LUT P0, PT, PT, PT, UP1, 0x80, 0x8 ;  /* 0x000000000008781c */ /* 0x000fe40003f0f018 */
[----:B------:R-:W-:Y:S02]  /*5b50*/  ISETP.NE.AND.EX P4, PT, R135, RZ, PT, P4 ;  /* 0x000000ff8700720c */ /* 0x000fe40003f85340 */
[----:B------:R-:W1:Y:S09]  /*5b60*/  @UP1 LDCU.64 UR4, c[0x0][0x888] ;  /* 0x00011100ff0417ac */ /* 0x000e720008000a00 */
[----:B------:R-:W-:Y:S01]  /*5b70*/  @P0 PLOP3.LUT P1, PT, P3, PT, PT, 0x80, 0x8 ;  /* 0x000000000008081c */ /* 0x000fe20001f2f070 */
[----:B-1----:R-:W-:Y:S04]  /*5b80*/  @UP1 UISETP.NE.U32.AND UP0, UPT, UR4, URZ, UPT ;  /* 0x000000ff0400128c */ /* 0x002fe8000bf05070 */
[----:B------:R-:W-:Y:S04]  /*5b90*/  @UP1 UISETP.NE.AND.EX UP0, UPT, UR5, URZ, UPT, UP0 ;  /* 0x000000ff0500128c */ /* 0x000fe8000bf05300 */
[----:B------:R-:W-:Y:S01]  /*5ba0*/  @UP1 USEL UR4, URZ, 0xffffffff, UP0 ;  /* 0xffffffffff041887 */ /* 0x000fe20008000000 */
[----:B------:R-:W-:Y:S11]  /*5bb0*/  @!P3 BRA `(.L_x_99) ;  /* 0x000000000030b947 */ /* 0x000ff60003800000 */
[----:B------:R-:W-:Y:S01]  /*5bc0*/  ISETP.NE.U32.AND P2, PT, R136, RZ, PT ;  /* 0x000000ff8800720c */ /* 0x000fe20003f45070 */
[----:B------:R-:W1:Y:S01]  /*5bd0*/  LDCU.64 UR6, c[0x0][0x358] ;  /* 0x00006b00ff0677ac */ /* 0x000e620008000a00 */
[----:B------:R-:W-:Y:S02]  /*5be0*/  IMAD.MOV.U32 R141, RZ, RZ, 0x1 ;  /* 0x00000001ff8d7424 */ /* 0x000fe400078e00ff */
[----:B------:R-:W-:Y:S11]  /*5bf0*/  ISETP.NE.AND.EX P2, PT, R137, RZ, PT, P2 ;  /* 0x000000ff8900720c */ /* 0x000ff60003f45320 */
[----:B------:R-:W-:Y:S02]  /*5c00*/  @!UPT UIADD3 URZ, UPT, UPT, URZ, URZ, URZ ;  /* 0x000000fffffff290 */ /* 0x000fe4000fffe0ff */
[----:B------:R-:W3:Y:S01]  /*5c10*/  @P2 LDC.64 R2, c[0x0][0x888] ;  /* 0x00022200ff022b82 */ /* 0x000ee20000000a00 */
[----:B--2---:R-:W-:Y:S04]  /*5c20*/  @P2 IMAD R0, R138, UR36, RZ ;  /* 0x000000248a002c24 */ /* 0x004fe8000f8e02ff */
[----:B---3--:R-:W-:Y:S04]  /*5c30*/  @P2 IMAD.WIDE R2, R0, 0x4, R2 ;  /* 0x0000000400022825 */ /* 0x008fe800078e0202 */
[----:B------:R-:W-:Y:S01]  /*5c40*/  HFMA2 R0, -RZ, RZ, 0, 5.9604644775390625e-08 ;  /* 0x00000001ff007431 */ /* 0x000fe200000001ff */
[----:B-1---5:R1:W5:Y:S04]  /*5c50*/  @P2 LDG.E R71, desc[UR6][R2.64] ;  /* 0x0000000602472981 */ /* 0x022368000c1e1900 */
[----:B------:R-:W-:Y:S01]  /*5c60*/  @!P2 PRMT R141, R0, 0x7610, R141 ;  /* 0x00007610008da816 */ /* 0x000fe2000000008d */
[----:B-1----:R-:W3:Y:S06]  /*5c70*/  @!P2 LDC R71, c[0x0][0x880] ;  /* 0x00022000ff47ab82 */ /* 0x002eec0000000800 */
.L_x_99:
[----:B------:R-:W-:Y:S05]  /*5c80*/  @!P4 BRA `(.L_x_100) ;  /* 0x000000000024c947 */ /* 0x000fea0003800000 */
[----:B------:R-:W-:Y:S01]  /*5c90*/  ISETP.NE.U32.AND P2, PT, R132, RZ, PT ;  /* 0x000000ff8400720c */ /* 0x000fe20003f45070 */
[----:B------:R-:W1:Y:S03]  /*5ca0*/  LDCU.64 UR6, c[0x0][0x358] ;  /* 0x00006b00ff0677ac */ /* 0x000e660008000a00 */
[----:B------:R-:W-:Y:S11]  /*5cb0*/  ISETP.NE.AND.EX P2, PT, R133, RZ, PT, P2 ;  /* 0x000000ff8500720c */ /* 0x000ff60003f45320 */
[----:B------:R-:W-:Y:S02]  /*5cc0*/  @!UPT UIADD3 URZ, UPT, UPT, URZ, URZ, URZ ;  /* 0x000000fffffff290 */ /* 0x000fe4000fffe0ff */
[----:B------:R-:W4:Y:S01]  /*5cd0*/  @P2 LDC.64 R2, c[0x0][0x8a8] ;  /* 0x00022a00ff022b82 */ /* 0x000f220000000a00 */
[----:B--2---:R-:W-:Y:S04]  /*5ce0*/  @P2 IMAD R0, R134, UR36, RZ ;  /* 0x0000002486002c24 */ /* 0x004fe8000f8e02ff */
[----:B----4-:R-:W-:Y:S05]  /*5cf0*/  @P2 IMAD.WIDE R2, R0, 0x4, R2 ;  /* 0x0000000400022825 */ /* 0x010fea00078e0202 */
[----:B-1---5:R1:W5:Y:S02]  /*5d00*/  @P2 LDG.E R70, desc[UR6][R2.64] ;  /* 0x0000000602462981 */ /* 0x022364000c1e1900 */
[----:B-1----:R-:W4:Y:S02]  /*5d10*/  @!P2 LDC R70, c[0x0][0x8a0] ;  /* 0x00022800ff46ab82 */ /* 0x002f240000000800 */
.L_x_100:
[----:B---3-5:R-:W-:Y:S01]  /*5d20*/  @P0 FSETP.NEU.AND P4, PT, R71, RZ, PT ;  /* 0x000000ff4700020b */ /* 0x028fe20003f8d000 */
[----:B--2---:R-:W-:Y:S01]  /*5d30*/  IMAD.U32 R0, RZ, RZ, UR4 ;  /* 0x00000004ff007e24 */ /* 0x004fe2000f8e00ff */
[----:B------:R-:W-:Y:S01]  /*5d40*/  @P0 LOP3.LUT P2, RZ, R141, 0xff, RZ, 0xc0, !PT ;  /* 0x000000ff8dff0812 */ /* 0x000fe2000784c0ff */
[----:B------:R-:W-:Y:S01]  /*5d50*/  BSSY B1, `(.L_x_101) ;  /* 0x000003e000017945 */ /* 0x000fe20003800000 */
[----:B------:R-:W-:Y:S02]  /*5d60*/  @P0 SEL R2, RZ, 0xffffffff, P4 ;  /* 0xffffffffff020807 */ /* 0x000fe40002000000 */
[----:B------:R-:W-:Y:S02]  /*5d70*/  CS2R R18, SRZ ;  /* 0x0000000000127805 */ /* 0x000fe4000001ff00 */
[----:B------:R-:W-:Y:S02]  /*5d80*/  LEA R143, R68, UR44, 0x3 ;  /* 0x0000002c448f7c11 */ /* 0x000fe4000f8e18ff */
[----:B------:R-:W-:Y:S02]  /*5d90*/  CS2R R16, SRZ ;  /* 0x0000000000107805 */ /* 0x000fe4000001ff00 */
[----:B------:R-:W-:Y:S02]  /*5da0*/  @P1 SEL R2, R0, R2, !P2 ;  /* 0x0000000200021207 */ /* 0x000fe40005000000 */
[----:B------:R-:W-:Y:S02]  /*5db0*/  CS2R R26, SRZ ;  /* 0x00000000001a7805 */ /* 0x000fe4000001ff00 */
[----:B------:R-:W-:Y:S02]  /*5dc0*/  SHF.L.U32 R4, R147, 0x1f, RZ ;  /* 0x0000001f93047819 */ /* 0x000fe400000006ff */
[----:B------:R-:W-:Y:S02]  /*5dd0*/  CS2R R24, SRZ ;  /* 0x0000000000187805 */ /* 0x000fe4000001ff00 */
[----:B------:R-:W-:Y:S02]  /*5de0*/  @P0 LOP3.LUT R2, R2, 0x1, RZ, 0xc0, !PT ;  /* 0x0000000102020812 */ /* 0x000fe400078ec0ff */
[----:B------:R-:W-:Y:S02]  /*5df0*/  CS2R R30, SRZ ;  /* 0x00000000001e7805 */ /* 0x000fe4000001ff00 */
[----:B------:R-:W-:Y:S02]  /*5e00*/  PLOP3.LUT P5, PT, PT, PT, PT, 0x8, 0x80 ;  /* 0x000000000080781c */ /* 0x000fe40003fae170 */
[----:B------:R-:W-:Y:S02]  /*5e10*/  CS2R R28, SRZ ;  /* 0x00000000001c7805 */ /* 0x000fe4000001ff00 */
[----:B------:R-:W-:Y:S01]  /*5e20*/  ISETP.NE.U32.OR P1, PT, R2, 0x1, !P0 ;  /* 0x000000010200780c */ /* 0x000fe20004725470 */
[----:B------:R-:W-:Y:S01]  /*5e30*/  IMAD R2, R68, 0x40, R69 ;  /* 0x0000004044027824 */ /* 0x000fe200078e0245 */
[----:B------:R-:W-:Y:S02]  /*5e40*/  CS2R R34, SRZ ;  /* 0x0000000000227805 */ /* 0x000fe4000001ff00 */
[----:B------:R-:W-:Y:S09]  /*5e50*/  CS2R R32, SRZ ;  /* 0x0000000000207805 */ /* 0x000ff2000001ff00 */
[----:B------:R-:W-:Y:S04]  /*5e60*/  @P1 SHF.L.U32 R0, R145, 0x1f, RZ ;  /* 0x0000001f91001819 */ /* 0x000fe800000006ff */
[----:B------:R-:W1:Y:S01]  /*5e70*/  @P1 SYNCS.PHASECHK.TRANS64.TRYWAIT P0, [UR44+0x30], R0 ;  /* 0x00003000ff0015a7 */ /* 0x000e62000800112c */
[----:B------:R2:W3:Y:S01]  /*5e80*/  SYNCS.PHASECHK.TRANS64.TRYWAIT P4, [R143+URZ+0x70], R4 ;  /* 0x000070048f0075a7 */ /* 0x0004e200080811ff */
[----:B-1----:R-:W-:Y:S01]  /*5e90*/  @P1 PLOP3.LUT P5, PT, P0, PT, PT, 0x8, 0x80 ;  /* 0x000000000080181c */ /* 0x002fe200007ae170 */
[----:B------:R-:W-:Y:S01]  /*5ea0*/  @!UPT UIADD3 URZ, UPT, UPT, URZ, URZ, URZ ;  /* 0x000000fffffff290 */ /* 0x000fe2000fffe0ff */
[----:B--23--:R-:W-:Y:S11]  /*5eb0*/  @!P1 BRA `(.L_x_102) ;  /* 0x00000000009c9947 */ /* 0x00cff60003800000 */
[----:B------:R-:W-:Y:S01]  /*5ec0*/  ISETP.NE.U32.AND P0, PT, RZ, UR56, PT ;  /* 0x00000038ff007c0c */ /* 0x000fe2000bf05070 */
[----:B------:R-:W-:Y:S01]  /*5ed0*/  BSSY B0, `(.L_x_103) ;  /* 0x0000016000007945 */ /* 0x000fe20003800000 */
[----:B------:R-:W-:Y:S02]  /*5ee0*/  FSETP.NEU.AND P2, PT, R71, RZ, PT ;  /* 0x000000ff4700720b */ /* 0x000fe40003f4d000 */
[----:B------:R-:W-:Y:S02]  /*5ef0*/  CS2R R34, SRZ ;  /* 0x0000000000227805 */ /* 0x000fe4000001ff00 */
[----:B------:R-:W-:Y:S02]  /*5f00*/  ISETP.NE.AND.EX P0, PT, RZ, UR57, PT, P0 ;  /* 0x00000039ff007c0c */ /* 0x000fe4000bf05300 */
[----:B------:R-:W-:Y:S02]  /*5f10*/  CS2R R32, SRZ ;  /* 0x0000000000207805 */ /* 0x000fe4000001ff00 */
[----:B------:R-:W-:Y:S02]  /*5f20*/  LOP3.LUT P1, RZ, R141, 0xff, RZ, 0xc0, !PT ;  /* 0x000000ff8dff7812 */ /* 0x000fe4000782c0ff */
[----:B------:R-:W-:Y:S02]  /*5f30*/  CS2R R30, SRZ ;  /* 0x00000000001e7805 */ /* 0x000fe4000001ff00 */
[----:B------:R-:W-:Y:S02]  /*5f40*/  SEL R0, RZ, 0xffffffff, P2 ;  /* 0xffffffffff007807 */ /* 0x000fe40001000000 */
[----:B------:R-:W-:Y:S02]  /*5f50*/  CS2R R28, SRZ ;  /* 0x00000000001c7805 */ /* 0x000fe4000001ff00 */
[----:B------:R-:W-:Y:S02]  /*5f60*/  SEL R3, RZ, 0xffffffff, P0 ;  /* 0xffffffffff037807 */ /* 0x000fe40000000000 */
[----:B------:R-:W-:Y:S02]  /*5f70*/  CS2R R26, SRZ ;  /* 0x00000000001a7805 */ /* 0x000fe4000001ff00 */
[----:B------:R-:W-:Y:S02]  /*5f80*/  CS2R R24, SRZ ;  /* 0x0000000000187805 */ /* 0x000fe4000001ff00 */
[----:B------:R-:W-:Y:S02]  /*5f90*/  CS2R R18, SRZ ;  /* 0x0000000000127805 */ /* 0x000fe4000001ff00 */
[----:B------:R-:W-:Y:S02]  /*5fa0*/  @P3 SEL R0, R3, R0, !P1 ;  /* 0x0000000003003207 */ /* 0x000fe40004800000 */
[----:B------:R-:W-:Y:S02]  /*5fb0*/  CS2R R16, SRZ ;  /* 0x0000000000107805 */ /* 0x000fe4000001ff00 */
[----:B------:R-:W-:Y:S04]  /*5fc0*/  LOP3.LUT R0, R0, 0x1, RZ, 0xc0, !PT ;  /* 0x0000000100007812 */ /* 0x000fe800078ec0ff */
[----:B------:R-:W-:Y:S01]  /*5fd0*/  ISETP.NE.U32.AND P0, PT, R0, 0x1, PT ;  /* 0x000000010000780c */ /* 0x000fe20003f05070 */
[----:B------:R-:W-:Y:S01]  /*5fe0*/  @!UPT UIADD3 URZ, UPT, UPT, URZ, URZ, URZ ;  /* 0x000000fffffff290 */ /* 0x000fe2000fffe0ff */
[----:B------:R-:W-:Y:S11]  /*5ff0*/  @!P5 BRA `(.L_x_104) ;  /* 0x00000000000cd947 */ /* 0x000ff60003800000 */
[----:B------:R-:W-:Y:S04]  /*6000*/  SHF.L.U32 R3, R145, 0x1f, RZ ;  /* 0x0000001f91037819 */ /* 0x000fe800000006ff */
[----:B------:R-:W1:Y:S02]  /*6010*/  SYNCS.PHASECHK.TRANS64.TRYWAIT P1, [UR44+0x30], R3 ;  /* 0x00003003ff0075a7 */ /* 0x000e64000802112c */
[----:B-1----:R-:W-:Y:S05]  /*6020*/  @!P1 BRA `(.L_x_105) ;  /* 0x0000001c00989947 */ /* 0x002fea0003800000 */
.L_x_104:
[----:B------:R-:W-:Y:S05]  /*6030*/  BSYNC B0 ;  /* 0x0000000000007941 */ /* 0x000fea0003800000 */
.L_x_103:
[----:B------:R2:W3:Y:S01]  /*6040*/  @P0 LDS.128 R32, [R140+UR44+0x200] ;  /* 0x0002002c8c200984 */ /* 0x0004e20008000c00 */
[----:B------:R-:W5:Y:S01]  /*6050*/  S2UR UR5, SR_CgaCtaId ;  /* 0x00000000000579c3 */ /* 0x000f620000008800 */
[----:B------:R-:W-:Y:S01]  /*6060*/  UIADD3 UR4, UPT, UPT, UR44, 0x38, URZ ;  /* 0x000000382c047890 */ /* 0x000fe2000fffe0ff */
[----:B------:R-:W-:Y:S01]  /*6070*/  LOP3.LUT R145, R145, 0x1, RZ, 0x3c, !PT ;  /* 0x0000000191917812 */ /* 0x000fe200078e3cff */
[----:B------:R2:W1:Y:S04]  /*6080*/  @P0 LDS.128 R28, [R150+0x10] ;  /* 0x00001000961c0984 */ /* 0x0004680000000c00 */
[----:B------:R2:W1:Y:S04]  /*6090*/  @P0 LDS.128 R24, [R149+0x20] ;  /* 0x0000200095180984 */ /* 0x0004680000000c00 */
[----:B------:R2:W1:Y:S01]  /*60a0*/  @P0 LDS.128 R16, [R148+0x30] ;  /* 0x0000300094100984 */ /* 0x0004620000000c00 */
[----:B------:R-:W-:Y:S01]  /*60b0*/  @!PT LDS RZ, [RZ] ;  /* 0x00000000fffff984 */ /* 0x000fe20000000800 */
[----:B------:R-:W-:Y:S01]  /*60c0*/  @!PT LDS RZ, [RZ] ;  /* 0x00000000fffff984 */ /* 0x000fe20000000800 */
[----:B------:R-:W-:Y:S01]  /*60d0*/  @!PT LDS RZ, [RZ] ;  /* 0x00000000fffff984 */ /* 0x000fe20000000800 */
[----:B------:R-:W-:Y:S01]  /*60e0*/  @!PT LDS RZ, [RZ] ;  /* 0x00000000fffff984 */ /* 0x000fe20000000800 */
[----:B------:R4:W-:Y:S06]  /*60f0*/  MEMBAR.ALL.CTA ;  /* 0x0000000000007992 */ /* 0x0009ec0000008000 */
[----:B----4-:R-:W4:Y:S01]  /*6100*/  FENCE.VIEW.ASYNC.S ;  /* 0x00000000000073c6 */ /* 0x010f220000000000 */
[----:B-----5:R-:W-:Y:S09]  /*6110*/  UPRMT UR4, UR5, 0x654, UR4 ;  /* 0x0000065405047896 */ /* 0x020ff20008000004 */
[----:B----4-:R-:W-:Y:S03]  /*6120*/  SYNCS.ARRIVE.TRANS64.RED.A1T0 RZ, [UR4], RZ ;  /* 0x000000ffffff79a7 */ /* 0x010fe60008100404 */
.L_x_102:
[----:B------:R-:W-:Y:S05]  /*6130*/  BSYNC B1 ;  /* 0x0000000000017941 */ /* 0x000fea0003800000 */
.L_x_101:
[----:B-1----:R-:W-:Y:S04]  /*6140*/  SHF.R.U32.HI R0, RZ, 0x15, R2 ;  /* 0x00000015ff007819 */ /* 0x002fe80000011602 */
[----:B------:R-:W-:Y:S01]  /*6150*/  LOP3.LUT P0, RZ, R0, 0x3, R142, 0x48, !PT ;  /* 0x0000000300ff7812 */ /* 0x000fe2000780488e */
[----:B------:R-:W-:Y:S01]  /*6160*/  @!UPT UIADD3 URZ, UPT, UPT, URZ, URZ, URZ ;  /* 0x000000fffffff290 */ /* 0x000fe2000fffe0ff */
[----:B------:R-:W-:Y:S11]  /*6170*/  @P4 BRA `(.L_x_106) ;  /* 0x0000000000084947 */ /* 0x000ff60003800000 */
[----:B------:R-:W1:Y:S02]  /*6180*/  SYNCS.PHASECHK.TRANS64.TRYWAIT P1, [R143+URZ+0x70], R4 ;  /* 0x000070048f0075a7 */ /* 0x000e6400080211ff */
[----:B-1----:R-:W-:Y:S05]  /*6190*/  @!P1 BRA `(.L_x_107) ;  /* 0x0000001c00549947 */ /* 0x002fea0003800000 */
.L_x_106:
[----:B------:R-:W-:Y:S05]  /*61a0*/  @!P0 BRA `(.L_x_108) ;  /* 0x0000000000408947 */ /* 0x000fea0003800000 */
[----:B------:R-:W1:Y:S01]  /*61b0*/  LDCU.64 UR8, c[0x4][0x70] ;  /* 0x01000e00ff0877ac */ /* 0x000e620008000a00 */
[----:B------:R-:W-:Y:S01]  /*61c0*/  MOV R15, 0x0 ;  /* 0x00000000000f7802 */ /* 0x000fe20000000f00 */
[----:B------:R-:W-:Y:S02]  /*61d0*/  HFMA2 R12, -RZ, RZ, 0, 5.9604644775390625e-08 ;  /* 0x00000001ff0c7431 */ /* 0x000fe400000001ff */
[----:B------:R-:W-:Y:S02]  /*61e0*/  IMAD.MOV.U32 R8, RZ, RZ, 0x192 ;  /* 0x00000192ff087424 */ /* 0x000fe400078e00ff */
[----:B------:R-:W-:Y:S01]  /*61f0*/  IMAD.MOV.U32 R13, RZ, RZ, RZ ;  /* 0x000000ffff0d7224 */ /* 0x000fe200078e00ff */
[----:B------:R-:W5:Y:S01]  /*6200*/  LDCU.64 UR6, c[0x4][0x78] ;  /* 0x01000f00ff0677ac */ /* 0x000f620008000a00 */
[----:B------:R-:W2:Y:S01]  /*6210*/  LDC.64 R14, c[0x4][R15] ;  /* 0x010000000f0e7b82 */ /* 0x000ea20000000a00 */
[----:B------:R-:W3:Y:S01]  /*6220*/  LDCU.64 UR4, c[0x4][0x10] ;  /* 0x01000200ff0477ac */ /* 0x000ee20008000a00 */
[----:B-1----:R-:W-:Y:S01]  /*6230*/  MOV R5, UR9 ;  /* 0x0000000900057c02 */ /* 0x002fe20008000f00 */
[----:B------:R-:W-:Y:S01]  /*6240*/  IMAD.U32 R4, RZ, RZ, UR8 ;  /* 0x00000008ff047e24 */ /* 0x000fe2000f8e00ff */
[----:B-----5:R-:W-:Y:S01]  /*6250*/  MOV R7, UR7 ;  /* 0x0000000700077c02 */ /* 0x020fe20008000f00 */
[----:B------:R-:W-:Y:S01]  /*6260*/  IMAD.U32 R6, RZ, RZ, UR6 ;  /* 0x00000006ff067e24 */ /* 0x000fe2000f8e00ff */
[----:B---3--:R-:W-:Y:S01]  /*6270*/  MOV R11, UR5 ;  /* 0x00000005000b7c02 */ /* 0x008fe20008000f00 */
[----:B------:R-:W-:Y:S02]  /*6280*/  IMAD.U32 R10, RZ, RZ, UR4 ;  /* 0x00000004ff0a7e24 */ /* 0x000fe4000f8e00ff */
[----:B------:R-:W-:Y:S07]  /*6290*/  LEPC R20, `(.L_x_108) ;  /* 0x000000001014794e */ /* 0x000fee0000000000 */
[----:B--2-4-:R-:W-:Y:S05]  /*62a0*/  CALL.ABS.NOINC R14 ;  /* 0x000000000e007343 */ /* 0x014fea0003c00000 */
.L_x_108:
[----:B------:R-:W-:Y:S01]  /*62b0*/  LOP3.LUT P0, RZ, R131, 0x60, RZ, 0xc0, !PT ;  /* 0x0000006083ff7812 */ /* 0x000fe2000780c0ff */
[----:B------:R-:W-:Y:S05]  /*62c0*/  WARPSYNC.ALL ;  /* 0x0000000000007948 */ /* 0x000fea0003800000 */
[----:B------:R-:W-:Y:S01]  /*62d0*/  R2UR UR4, R2 ;  /* 0x00000000020472ca */ /* 0x000fe200000e0000 */
[----:B------:R-:W-:Y:S01]  /*62e0*/  BSSY.RECONVERGENT B0, `(.L_x_109) ;  /* 0x000011f000007945 */ /* 0x000fe20003800200 */
[----:B---3--:R-:W-:Y:S02]  /*62f0*/  F2FP.F16.E4M3.UNPACK_B R2, R32 ;  /* 0x00000020ff02723e */ /* 0x008fe400020006ff */
[-C--:B------:R-:W-:Y:S02]  /*6300*/  F2FP.F16.E4M3.UNPACK_B R21, R33.reuse ;  /* 0x00000021ff15723e */ /* 0x080fe400020006ff */
[----:B------:R-:W-:Y:S01]  /*6310*/  F2FP.F16.E4M3.UNPACK_B R12, R28 ;  /* 0x0000001cff0c723e */ /* 0x000fe200020006ff */
[----:B------:R-:W-:Y:S01]  /*6320*/  HADD2.F32 R0, -RZ, R2.H0_H0 ;  /* 0x20000002ff007230 */ /* 0x000fe20000004100 */
[----:B------:R-:W-:Y:S01]  /*6330*/  F2FP.F16.E4M3.UNPACK_B R32, R32.H1 ;  /* 0x00000020ff20723e */ /* 0x000fe200030006ff */
[--C-:B------:R-:W-:Y:S01]  /*6340*/  HADD2.F32 R73, -RZ, R21.reuse.H0_H0 ;  /* 0x20000015ff497230 */ /* 0x100fe20000004100 */
[----:B------:R-:W-:Y:S01]  /*6350*/  F2FP.F16.E4M3.UNPACK_B R33, R33.H1 ;  /* 0x00000021ff21723e */ /* 0x000fe200030006ff */
[----:B------:R-:W-:Y:S01]  /*6360*/  HADD2.F32 R74, -RZ, R21.H1_H1 ;  /* 0x30000015ff4a7230 */ /* 0x000fe20000004100 */
[-C--:B------:R-:W-:Y:S01]  /*6370*/  F2FP.F16.E4M3.UNPACK_B R20, R34.reuse ;  /* 0x00000022ff14723e */ /* 0x080fe200020006ff */
[--C-:B------:R-:W-:Y:S01]  /*6380*/  HADD2.F32 R3, -RZ, R32.reuse.H0_H0 ;  /* 0x20000020ff037230 */ /* 0x100fe20000004100 */
[----:B------:R-:W-:Y:S01]  /*6390*/  F2FP.F16.E4M3.UNPACK_B R15, R34.H1 ;  /* 0x00000022ff0f723e */ /* 0x000fe200030006ff */
[----:B------:R-:W-:Y:S01]  /*63a0*/  HADD2.F32 R72, -RZ, R32.H1_H1 ;  /* 0x30000020ff487230 */ /* 0x000fe20000004100 */
[-C--:B------:R-:W-:Y:S01]  /*63b0*/  F2FP.F16.E4M3.UNPACK_B R14, R35.reuse ;  /* 0x00000023ff0e723e */ /* 0x080fe200020006ff */
[--C-:B------:R-:W-:Y:S01]  /*63c0*/  HADD2.F32 R75, -RZ, R33.reuse.H0_H0 ;  /* 0x20000021ff4b7230 */ /* 0x100fe20000004100 */
[----:B------:R-:W-:Y:S01]  /*63d0*/  F2FP.F16.E4M3.UNPACK_B R13, R35.H1 ;  /* 0x00000023ff0d723e */ /* 0x000fe200030006ff */
[----:B------:R-:W-:Y:S01]  /*63e0*/  HADD2.F32 R76, -RZ, R33.H1_H1 ;  /* 0x30000021ff4c7230 */ /* 0x000fe20000004100 */
[----:B------:R-:W-:Y:S01]  /*63f0*/  F2FP.F16.E4M3.UNPACK_B R28, R28.H1 ;  /* 0x0000001cff1c723e */ /* 0x000fe200030006ff */
[--C-:B------:R-:W-:Y:S01]  /*6400*/  HADD2.F32 R77, -RZ, R20.reuse.H0_H0 ;  /* 0x20000014ff4d7230 */ /* 0x100fe20000004100 */
[-C--:B------:R-:W-:Y:S01]  /*6410*/  F2FP.F16.E4M3.UNPACK_B R11, R29.reuse ;  /* 0x0000001dff0b723e */ /* 0x080fe200020006ff */
        /* <DEDUP_REMOVED lines=43> */
[----:B------:R-:W-:Y:S01]  /*66d0*/  IADD3 R143, PT, PT, R143, 0x90, RZ ;  /* 0x000000908f8f7810 */ /* 0x000fe20007ffe0ff */
[----:B------:R-:W-:Y:S01]  /*66e0*/  HADD2.F32 R100, -RZ, R6.H1_H1 ;  /* 0x30000006ff647230 */ /* 0x000fe20000004100 */
[----:B------:R-:W-:Y:S01]  /*66f0*/  IADD3 R68, PT, PT, R68, 0x1, RZ ;  /* 0x0000000144447810 */ /* 0x000fe20007ffe0ff */
[--C-:B------:R-:W-:Y:S01]  /*6700*/  HADD2.F32 R101, -RZ, R5.reuse.H0_H0 ;  /* 0x20000005ff657230 */ /* 0x100fe20000004100 */
[----:B------:R-:W-:Y:S01]  /*6710*/  LOP3.LUT R143, R143, 0xfefffff8, RZ, 0xc0, !PT ;  /* 0xfefffff88f8f7812 */ /* 0x000fe200078ec0ff */
[----:B------:R-:W-:Y:S02]  /*6720*/  HADD2.F32 R102, -RZ, R5.H1_H1 ;  /* 0x30000005ff667230 */ /* 0x000fe40000004100 */
[--C-:B------:R-:W-:Y:S02]  /*6730*/  HADD2.F32 R103, -RZ, R4.reuse.H0_H0 ;  /* 0x20000004ff677230 */ /* 0x100fe40000004100 */
[----:B------:R-:W-:Y:S02]  /*6740*/  HADD2.F32 R104, -RZ, R4.H1_H1 ;  /* 0x30000004ff687230 */ /* 0x000fe40000004100 */
[----:B------:R-:W1:Y:S01]  /*6750*/  LDTM.x64 R4, tmem[UR4] ;  /* 0x00000004000479ee */ /* 0x000e620008340000 */
[----:B------:R-:W-:Y:S01]  /*6760*/  NOP ;  /* 0x0000000000007918 */ /* 0x000fe20000000000 */
[----:B-1----:R1:W-:Y:S01]  /*6770*/  SYNCS.ARRIVE.TRANS64.RED.A1T0 RZ, [R143+URZ], RZ ;  /* 0x000000ff8fff79a7 */ /* 0x0023e200081004ff */
[----:B------:R-:W-:Y:S02]  /*6780*/  HADD2.F32 R2, -RZ, R2.H1_H1 ;  /* 0x30000002ff027230 */ /* 0x000fe40000004100 */
[--C-:B------:R-:W-:Y:S02]  /*6790*/  HADD2.F32 R105, -RZ, R106.reuse.H0_H0 ;  /* 0x2000006aff697230 */ /* 0x100fe40000004100 */
        /* <DEDUP_REMOVED lines=9> */
[C---:B----4-:R-:W-:Y:S01]  /*6830*/  FMUL R4, R70.reuse, R4 ;  /* 0x0000000446047220 */ /* 0x050fe20000400000 */
[C---:B------:R-:W-:Y:S01]  /*6840*/  FMUL R5, R70.reuse, R5 ;  /* 0x0000000546057220 */ /* 0x040fe20000400000 */
[C---:B------:R-:W-:Y:S01]  /*6850*/  FMUL R8, R70.reuse, R8 ;  /* 0x0000000846087220 */ /* 0x040fe20000400000 */
[C---:B------:R-:W-:Y:S01]  /*6860*/  FMUL R9, R70.reuse, R9 ;  /* 0x0000000946097220 */ /* 0x040fe20000400000 */
[C---:B------:R-:W-:Y:S01]  /*6870*/  FFMA R4, R71.reuse, R0, R4 ;  /* 0x0000000047047223 */ /* 0x040fe20000000004 */
[C---:B------:R-:W-:Y:S01]  /*6880*/  FFMA R5, R71.reuse, R2, R5 ;  /* 0x0000000247057223 */ /* 0x040fe20000000005 */
[C---:B------:R-:W-:Y:S01]  /*6890*/  FMUL R12, R70.reuse, R12 ;  /* 0x0000000c460c7220 */ /* 0x040fe20000400000 */
[C---:B------:R-:W-:Y:S01]  /*68a0*/  FMUL R13, R70.reuse, R13 ;  /* 0x0000000d460d7220 */ /* 0x040fe20000400000 */
[C---:B------:R-:W-:Y:S01]  /*68b0*/  FMUL R0, R70.reuse, R16 ;  /* 0x0000001046007220 */ /* 0x040fe20000400000 */
[C---:B------:R-:W-:Y:S01]  /*68c0*/  FMUL R2, R70.reuse, R17 ;  /* 0x0000001146027220 */ /* 0x040fe20000400000 */
[C---:B------:R-:W-:Y:S01]  /*68d0*/  FMUL R17, R70.reuse, R24 ;  /* 0x0000001846117220 */ /* 0x040fe20000400000 */
[--C-:B------:R-:W-:Y:S02]  /*68e0*/  HADD2.F32 R125, -RZ, R126.reuse.H0_H0 ;  /* 0x2000007eff7d7230 */ /* 0x100fe40000004100 */
[C---:B------:R-:W-:Y:S01]  /*68f0*/  FMUL R6, R70.reuse, R6 ;  /* 0x0000000646067220 */ /* 0x040fe20000400000 */
[----:B------:R-:W-:Y:S02]  /*6900*/  HADD2.F32 R126, -RZ, R126.H1_H1 ;  /* 0x3000007eff7e7230 */ /* 0x000fe40000004100 */
[C---:B------:R-:W-:Y:S01]  /*6910*/  FMUL R7, R70.reuse, R7 ;  /* 0x0000000746077220 */ /* 0x040fe20000400000 */
[C---:B------:R-:W-:Y:S01]  /*6920*/  FMUL R10, R70.reuse, R10 ;  /* 0x0000000a460a7220 */ /* 0x040fe20000400000 */
[C---:B------:R-:W-:Y:S01]  /*6930*/  FFMA R6, R71.reuse, R3, R6 ;  /* 0x0000000347067223 */ /* 0x040fe20000000006 */
[C---:B------:R-:W-:Y:S01]  /*6940*/  FMUL R11, R70.reuse, R11 ;  /* 0x0000000b460b7220 */ /* 0x040fe20000400000 */
[C---:B------:R-:W-:Y:S01]  /*6950*/  FFMA R7, R71.reuse, R72, R7 ;  /* 0x0000004847077223 */ /* 0x040fe20000000007 */
[C---:B------:R-:W-:Y:S01]  /*6960*/  FFMA R8, R71.reuse, R73, R8 ;  /* 0x0000004947087223 */ /* 0x040fe20000000008 */
[C---:B------:R-:W-:Y:S01]  /*6970*/  FFMA R9, R71.reuse, R74, R9 ;  /* 0x0000004a47097223 */ /* 0x040fe20000000009 */
[C---:B------:R-:W-:Y:S01]  /*6980*/  FFMA R10, R71.reuse, R75, R10 ;  /* 0x0000004b470a7223 */ /* 0x040fe2000000000a */
[C---:B------:R-:W-:Y:S01]  /*6990*/  FFMA R11, R71.reuse, R76, R11 ;  /* 0x0000004c470b7223 */ /* 0x040fe2000000000b */
[C---:B------:R-:W-:Y:S01]  /*69a0*/  FFMA R12, R71.reuse, R77, R12 ;  /* 0x0000004d470c7223 */ /* 0x040fe2000000000c */
[----:B------:R-:W-:Y:S01]  /*69b0*/  FFMA R13, R71, R78, R13 ;  /* 0x0000004e470d7223 */ /* 0x000fe2000000000d */
[----:B------:R-:W-:Y:S01]  /*69c0*/  F2FP.SATFINITE.E4M3.F32.PACK_AB_MERGE_C R76, R7, R6, RZ ;  /* 0x00000006074c723e */ /* 0x000fe200048070ff */
[--C-:B------:R-:W-:Y:S02]  /*69d0*/  HADD2.F32 R74, -RZ, R129.reuse.H0_H0 ;  /* 0x20000081ff4a7230 */ /* 0x100fe40000004100 */
[C---:B------:R-:W-:Y:S01]  /*69e0*/  FMUL R7, R70.reuse, R20 ;  /* 0x0000001446077220 */ /* 0x040fe20000400000 */
[----:B------:R-:W-:Y:S01]  /*69f0*/  HADD2.F32 R75, -RZ, R129.H1_H1 ;  /* 0x30000081ff4b7230 */ /* 0x000fe20000004100 */
[----:B------:R-:W-:Y:S01]  /*6a00*/  F2FP.SATFINITE.E4M3.F32.PACK_AB_MERGE_C R129, R11, R10, RZ ;  /* 0x0000000a0b81723e */ /* 0x000fe200048070ff */
        /* <DEDUP_REMOVED lines=12> */
[----:B------:R-:W-:Y:S01]  /*6ad0*/  FFMA R3, R71, R83, R3 ;  /* 0x0000005347037223 */ /* 0x000fe20000000003 */
[C---:B------:R-:W-:Y:S01]  /*6ae0*/  FMUL R25, R70.reuse, R32 ;  /* 0x0000002046197220 */ /* 0x040fe20000400000 */
[----:B------:R-:W-:Y:S01]  /*6af0*/  F2FP.SATFINITE.E4M3.F32.PACK_AB_MERGE_C R14, R15, R14, RZ ;  /* 0x0000000e0f0e723e */ /* 0x000fe200048070ff */
[C---:B------:R-:W-:Y:S01]  /*6b00*/  FMUL R6, R70.reuse, R19 ;  /* 0x0000001346067220 */ /* 0x040fe20000400000 */
[C---:B------:R-:W-:Y:S01]  /*6b10*/  FMUL R11, R70.reuse, R22 ;  /* 0x00000016460b7220 */ /* 0x040fe20000400000 */
[C---:B------:R-:W-:Y:S01]  /*6b20*/  FMUL R22, R70.reuse, R29 ;  /* 0x0000001d46167220 */ /* 0x040fe20000400000 */
[C---:B------:R-:W-:Y:S01]  /*6b30*/  FMUL R29, R70.reuse, R36 ;  /* 0x00000024461d7220 */ /* 0x040fe20000400000 */
[C---:B------:R-:W-:Y:S01]  /*6b40*/  FFMA R6, R71.reuse, R84, R6 ;  /* 0x0000005447067223 */ /* 0x040fe20000000006 */
[C---:B------:R-:W-:Y:S01]  /*6b50*/  FFMA R7, R71.reuse, R85, R7 ;  /* 0x0000005547077223 */ /* 0x040fe20000000007 */
[C---:B------:R-:W-:Y:S01]  /*6b60*/  FFMA R10, R71.reuse, R86, R10 ;  /* 0x00000056470a7223 */ /* 0x040fe2000000000a */
[C---:B------:R-:W-:Y:S01]  /*6b70*/  FFMA R11, R71.reuse, R87, R11 ;  /* 0x00000057470b7223 */ /* 0x040fe2000000000b */
[----:B------:R-:W-:Y:S01]  /*6b80*/  FMUL R16, R70, R23 ;  /* 0x0000001746107220 */ /* 0x000fe20000400000 */
[----:B------:R-:W-:Y:S01]  /*6b90*/  F2FP.SATFINITE.E4M3.F32.PACK_AB_MERGE_C R3, R6, R3, RZ ;  /* 0x000000030603723e */ /* 0x000fe200048070ff */
        /* <DEDUP_REMOVED lines=10> */
[----:B------:R-:W-:Y:S01]  /*6c40*/  FMUL R30, R70, R37 ;  /* 0x00000025461e7220 */ /* 0x000fe20000400000 */
[----:B------:R-:W-:Y:S01]  /*6c50*/  F2FP.SATFINITE.E4M3.F32.PACK_AB_MERGE_C R16, R10, R7, R16 ;  /* 0x000000070a10723e */ /* 0x000fe20004807010 */
        /* <DEDUP_REMOVED lines=23> */
[----:B------:R-:W-:Y:S01]  /*6dd0*/  FFMA R31, R71, R103, R31 ;  /* 0x00000067471f7223 */ /* 0x000fe2000000001f */
[----:B------:R-:W-:Y:S01]  /*6de0*/  FMUL R45, R70, R52 ;  /* 0x00000034462d7220 */ /* 0x000fe20000400000 */
[----:B------:R-:W-:Y:S01]  /*6df0*/  F2FP.SATFINITE.E4M3.F32.PACK_AB_MERGE_C R19, R28, R27, RZ ;  /* 0x0000001b1c13723e */ /* 0x000fe200048070ff */
[C---:B------:R-:W-:Y:S01]  /*6e00*/  FMUL R52, R70.reuse, R59 ;  /* 0x0000003b46347220 */ /* 0x040fe20000400000 */
[C---:B------:R-:W-:Y:S01]  /*6e10*/  FMUL R59, R70.reuse, R66 ;  /* 0x00000042463b7220 */ /* 0x040fe20000400000 */
[----:B------:R-:W-:Y:S01]  /*6e20*/  F2FP.SATFINITE.E4M3.F32.PACK_AB_MERGE_C R66, R13, R12, R14 ;  /* 0x0000000c0d42723e */ /* 0x000fe2000480700e */
[----:B------:R-:W-:Y:S01]  /*6e30*/  FMUL R32, R70, R39 ;  /* 0x0000002746207220 */ /* 0x000fe20000400000 */
[--C-:B------:R-:W-:Y:S01]  /*6e40*/  HADD2.F32 R107, -RZ, R108.reuse.H0_H0 ;  /* 0x2000006cff6b7230 */ /* 0x100fe20000004100 */
[----:B------:R-:W-:Y:S01]  /*6e50*/  F2FP.SATFINITE.E4M3.F32.PACK_AB_MERGE_C R19, R26, R25, R19 ;  /* 0x000000191a13723e */ /* 0x000fe20004807013 */
[----:B------:R-:W-:Y:S02]  /*6e60*/  HADD2.F32 R108, -RZ, R108.H1_H1 ;  /* 0x3000006cff6c7230 */ /* 0x000fe40000004100 */
[C---:B------:R-:W-:Y:S01]  /*6e70*/  FFMA R32, R71.reuse, R104, R32 ;  /* 0x0000006847207223 */ /* 0x040fe20000000020 */
[C---:B------:R-:W-:Y:S01]  /*6e80*/  FFMA R33, R71.reuse, R105, R33 ;  /* 0x0000006947217223 */ /* 0x040fe20000000021 */
[C---:B------:R-:W-:Y:S01]  /*6e90*/  FFMA R34, R71.reuse, R106, R34 ;  /* 0x0000006a47227223 */ /* 0x040fe20000000022 */
[C---:B------:R-:W-:Y:S01]  /*6ea0*/  FMUL R35, R70.reuse, R42 ;  /* 0x0000002a46237220 */ /* 0x040fe20000400000 */
[----:B------:R-:W-:Y:S01]  /*6eb0*/  FMUL R42, R70, R49 ;  /* 0x00000031462a7220 */ /* 0x000fe20000400000 */
[----:B------:R-:W-:Y:S01]  /*6ec0*/  F2FP.SATFINITE.E4M3.F32.PACK_AB_MERGE_C R32, R32, R31, RZ ;  /* 0x0000001f2020723e */ /* 0x000fe200048070ff */
[C---:B------:R-:W-:Y:S01]  /*6ed0*/  FMUL R49, R70.reuse, R56 ;  /* 0x0000003846317220 */ /* 0x040fe20000400000 */
[C---:B------:R-:W-:Y:S01]  /*6ee0*/  FMUL R36, R70.reuse, R43 ;  /* 0x0000002b46247220 */ /* 0x040fe20000400000 */
[--C-:B------:R-:W-:Y:S02]  /*6ef0*/  HADD2.F32 R111, -RZ, R112.reuse.H0_H0 ;  /* 0x20000070ff6f7230 */ /* 0x100fe40000004100 */
[C---:B------:R-:W-:Y:S01]  /*6f00*/  FFMA R35, R71.reuse, R107, R35 ;  /* 0x0000006b47237223 */ /* 0x040fe20000000023 */
[----:B------:R-:W-:Y:S02]  /*6f10*/  HADD2.F32 R112, -RZ, R112.H1_H1 ;  /* 0x30000070ff707230 */ /* 0x000fe40000004100 */
[C---:B------:R-:W-:Y:S01]  /*6f20*/  FMUL R39, R70.reuse, R46 ;  /* 0x0000002e46277220 */ /* 0x040fe20000400000 */
[C---:B------:R-:W-:Y:S01]  /*6f30*/  FFMA R36, R71.reuse, R108, R36 ;  /* 0x0000006c47247223 */ /* 0x040fe20000000024 */
[C---:B------:R-:W-:Y:S01]  /*6f40*/  FMUL R40, R70.reuse, R47 ;  /* 0x0000002f46287220 */ /* 0x040fe20000400000 */
[C---:B------:R-:W-:Y:S01]  /*6f50*/  FFMA R37, R71.reuse, R109, R37 ;  /* 0x0000006d47257223 */ /* 0x040fe20000000025 */
[C---:B------:R-:W-:Y:S01]  /*6f60*/  FFMA R38, R71.reuse, R110, R38 ;  /* 0x0000006e47267223 */ /* 0x040fe20000000026 */
        /* <DEDUP_REMOVED lines=8> */
[C---:B------:R-:W-:Y:S01]  /*6ff0*/  FMUL R46, R70.reuse, R53 ;  /* 0x00000035462e7220 */ /* 0x040fe20000400000 */
[--C-:B------:R-:W-:Y:S02]  /*7000*/  HADD2.F32 R119, -RZ, R120.reuse.H0_H0 ;  /* 0x20000078ff777230 */ /* 0x100fe40000004100 */
[C---:B------:R-:W-:Y:S01]  /*7010*/  FMUL R50, R70.reuse, R57 ;  /* 0x0000003946327220 */ /* 0x040fe20000400000 */
[C---:B------:R-:W-:Y:S01]  /*7020*/  FMUL R51, R70.reuse, R58 ;  /* 0x0000003a46337220 */ /* 0x040fe20000400000 */
[C---:B------:R-:W-:Y:S01]  /*7030*/  FMUL R53, R70.reuse, R60 ;  /* 0x0000003c46357220 */ /* 0x040fe20000400000 */
[C---:B------:R-:W-:Y:S01]  /*7040*/  FFMA R43, R71.reuse, R115, R43 ;  /* 0x00000073472b7223 */ /* 0x040fe2000000002b */
[----:B------:R-:W-:Y:S02]  /*7050*/  HADD2.F32 R120, -RZ, R120.H1_H1 ;  /* 0x30000078ff787230 */ /* 0x000fe40000004100 */
[C---:B------:R-:W-:Y:S01]  /*7060*/  FMUL R47, R70.reuse, R54 ;  /* 0x00000036462f7220 */ /* 0x040fe20000400000 */
[C---:B------:R-:W-:Y:S01]  /*7070*/  FMUL R57, R70.reuse, R64 ;  /* 0x0000004046397220 */ /* 0x040fe20000400000 */
[C---:B------:R-:W-:Y:S01]  /*7080*/  FMUL R58, R70.reuse, R65 ;  /* 0x00000041463a7220 */ /* 0x040fe20000400000 */
[C---:B------:R-:W-:Y:S01]  /*7090*/  FMUL R60, R70.reuse, R67 ;  /* 0x00000043463c7220 */ /* 0x040fe20000400000 */
[----:B------:R-:W-:Y:S01]  /*70a0*/  FFMA R44, R71, R116, R44 ;  /* 0x00000074472c7223 */ /* 0x000fe2000000002c */
[----:B------:R-:W-:Y:S01]  /*70b0*/  FMUL R48, R70, R55 ;  /* 0x0000003746307220 */ /* 0x000fe20000400000 */
[----:B------:R-:W-:Y:S01]  /*70c0*/  F2FP.SATFINITE.E4M3.F32.PACK_AB_MERGE_C R64, R5, R4, R76 ;  /* 0x000000040540723e */ /* 0x000fe2000480704c */
[----:B------:R-:W-:Y:S01]  /*70d0*/  FFMA R45, R71, R117, R45 ;  /* 0x00000075472d7223 */ /* 0x000fe2000000002d */
[----:B------:R-:W-:Y:S01]  /*70e0*/  F2FP.SATFINITE.E4M3.F32.PACK_AB_MERGE_C R65, R9, R8, R129 ;  /* 0x000000080941723e */ /* 0x000fe20004807081 */
[C---:B------:R-:W-:Y:S01]  /*70f0*/  FFMA R46, R71.reuse, R118, R46 ;  /* 0x00000076472e7223 */ /* 0x040fe2000000002e */
[----:B------:R-:W-:Y:S01]  /*7100*/  F2FP.SATFINITE.E4M3.F32.PACK_AB_MERGE_C R67, R2, R0, R3 ;  /* 0x000000000243723e */ /* 0x000fe20004807003 */
[--C-:B------:R-:W-:Y:S02]  /*7110*/  HADD2.F32 R123, -RZ, R124.reuse.H0_H0 ;  /* 0x2000007cff7b7230 */ /* 0x100fe40000004100 */
[C---:B------:R-:W-:Y:S01]  /*7120*/  FFMA R47, R71.reuse, R119, R47 ;  /* 0x00000077472f7223 */ /* 0x040fe2000000002f */
[----:B------:R-:W-:Y:S02]  /*7130*/  HADD2.F32 R124, -RZ, R124.H1_H1 ;  /* 0x3000007cff7c7230 */ /* 0x000fe40000004100 */
[C---:B------:R-:W-:Y:S01]  /*7140*/  FFMA R48, R71.reuse, R120, R48 ;  /* 0x0000007847307223 */ /* 0x040fe20000000030 */
[----:B------:R1:W-:Y:S01]  /*7150*/  STS.128 [R140+UR44+0x2200], R64 ;  /* 0x002200408c007988 */ /* 0x0003e20008000c2c */
[C---:B------:R-:W-:Y:S01]  /*7160*/  FFMA R49, R71.reuse, R121, R49 ;  /* 0x0000007947317223 */ /* 0x040fe20000000031 */
[C---:B------:R-:W-:Y:S01]  /*7170*/  FFMA R50, R71.reuse, R122, R50 ;  /* 0x0000007a47327223 */ /* 0x040fe20000000032 */
[C---:B------:R-:W-:Y:S01]  /*7180*/  FMUL R54, R70.reuse, R61 ;  /* 0x0000003d46367220 */ /* 0x040fe20000400000 */
[--C-:B------:R-:W-:Y:S02]  /*7190*/  HADD2.F32 R127, -RZ, R128.reuse.H0_H0 ;  /* 0x20000080ff7f7230 */ /* 0x100fe40000004100 */
[C---:B------:R-:W-:Y:S01]  /*71a0*/  FFMA R51, R71.reuse, R123, R51 ;  /* 0x0000007b47337223 */ /* 0x040fe20000000033 */
[----:B------:R-:W-:Y:S02]  /*71b0*/  HADD2.F32 R128, -RZ, R128.H1_H1 ;  /* 0x30000080ff807230 */ /* 0x000fe40000004100 */
[----:B------:R-:W-:Y:S01]  /*71c0*/  FMUL R55, R70, R62 ;  /* 0x0000003e46377220 */ /* 0x000fe20000400000 */
[----:B------:R1:W-:Y:S01]  /*71d0*/  STS.128 [R150+0x2010], R16 ;  /* 0x0020101096007388 */ /* 0x0003e20000000c00 */
[----:B------:R-:W-:Y:S01]  /*71e0*/  F2FP.SATFINITE.E4M3.F32.PACK_AB_MERGE_C R35, R36, R35, RZ ;  /* 0x000000232423723e */ /* 0x000fe200048070ff */
[C---:B------:R-:W-:Y:S01]  /*71f0*/  FFMA R52, R71.reuse, R124, R52 ;  /* 0x0000007c47347223 */ /* 0x040fe20000000034 */
[----:B------:R-:W-:Y:S01]  /*7200*/  FMUL R56, R70, R63 ;  /* 0x0000003f46387220 */ /* 0x000fe20000400000 */
[C---:B------:R-:W-:Y:S01]  /*7210*/  FFMA R53, R71.reuse, R125, R53 ;  /* 0x0000007d47357223 */ /* 0x040fe20000000035 */
[C---:B------:R-:W-:Y:S01]  /*7220*/  FFMA R54, R71.reuse, R126, R54 ;  /* 0x0000007e47367223 */ /* 0x040fe20000000036 */
[C---:B------:R-:W-:Y:S01]  /*7230*/  FFMA R55, R71.reuse, R127, R55 ;  /* 0x0000007f47377223 */ /* 0x040fe20000000037 */
[C---:B------:R-:W-:Y:S01]  /*7240*/  FFMA R56, R71.reuse, R128, R56 ;  /* 0x0000008047387223 */ /* 0x040fe20000000038 */
[----:B------:R-:W-:Y:S01]  /*7250*/  F2FP.SATFINITE.E4M3.F32.PACK_AB_MERGE_C R39, R40, R39, RZ ;  /* 0x000000272827723e */ /* 0x000fe200048070ff */
[C---:B------:R-:W-:Y:S01]  /*7260*/  FFMA R57, R71.reuse, R72, R57 ;  /* 0x0000004847397223 */ /* 0x040fe20000000039 */
[----:B------:R-:W-:Y:S01]  /*7270*/  F2FP.SATFINITE.E4M3.F32.PACK_AB_MERGE_C R43, R44, R43, RZ ;  /* 0x0000002b2c2b723e */ /* 0x000fe200048070ff */
[C---:B------:R-:W-:Y:S01]  /*7280*/  FFMA R58, R71.reuse, R73, R58 ;  /* 0x00000049473a7223 */ /* 0x040fe2000000003a */
[C---:B------:R-:W-:Y:S01]  /*7290*/  FFMA R59, R71.reuse, R74, R59 ;  /* 0x0000004a473b7223 */ /* 0x040fe2000000003b */
[----:B------:R-:W-:Y:S01]  /*72a0*/  F2FP.SATFINITE.E4M3.F32.PACK_AB_MERGE_C R33, R34, R33, R35 ;  /* 0x000000212221723e */ /* 0x000fe20004807023 */
[----:B------:R-:W-:Y:S01]  /*72b0*/  FFMA R60, R71, R75, R60 ;  /* 0x0000004b473c7223 */ /* 0x000fe2000000003c */
[----:B------:R-:W-:Y:S02]  /*72c0*/  F2FP.SATFINITE.E4M3.F32.PACK_AB_MERGE_C R32, R30, R29, R32 ;  /* 0x0000001d1e20723e */ /* 0x000fe40004807020 */
[----:B------:R-:W-:Y:S02]  /*72d0*/  F2FP.SATFINITE.E4M3.F32.PACK_AB_MERGE_C R34, R38, R37, R39 ;  /* 0x000000252622723e */ /* 0x000fe40004807027 */
[----:B------:R-:W-:Y:S02]  /*72e0*/  F2FP.SATFINITE.E4M3.F32.PACK_AB_MERGE_C R35, R42, R41, R43 ;  /* 0x000000292a23723e */ /* 0x000fe4000480702b */
[----:B------:R-:W-:Y:S02]  /*72f0*/  F2FP.SATFINITE.E4M3.F32.PACK_AB_MERGE_C R51, R52, R51, RZ ;  /* 0x000000333433723e */ /* 0x000fe400048070ff */
[----:B------:R-:W-:Y:S01]  /*7300*/  F2FP.SATFINITE.E4M3.F32.PACK_AB_MERGE_C R48, R48, R47, RZ ;  /* 0x0000002f3030723e */ /* 0x000fe200048070ff */
[----:B------:R1:W-:Y:S01]  /*7310*/  STS.128 [R149+0x2020], R32 ;  /* 0x0020202095007388 */ /* 0x0003e20000000c00 */
[----:B------:R-:W-:Y:S02]  /*7320*/  F2FP.SATFINITE.E4M3.F32.PACK_AB_MERGE_C R55, R56, R55, RZ ;  /* 0x000000373837723e */ /* 0x000fe400048070ff */
[----:B------:R-:W-:Y:S02]  /*7330*/  F2FP.SATFINITE.E4M3.F32.PACK_AB_MERGE_C R59, R60, R59, RZ ;  /* 0x0000003b3c3b723e */ /* 0x000fe400048070ff */
[----:B------:R-:W-:Y:S02]  /*7340*/  F2FP.SATFINITE.E4M3.F32.PACK_AB_MERGE_C R49, R50, R49, R51 ;  /* 0x000000313231723e */ /* 0x000fe40004807033 */
[----:B------:R-:W-:Y:S02]  /*7350*/  F2FP.SATFINITE.E4M3.F32.PACK_AB_MERGE_C R48, R46, R45, R48 ;  /* 0x0000002d2e30723e */ /* 0x000fe40004807030 */
[----:B------:R-:W-:Y:S02]  /*7360*/  F2FP.SATFINITE.E4M3.F32.PACK_AB_MERGE_C R50, R54, R53, R55 ;  /* 0x000000353632723e */ /* 0x000fe40004807037 */
[----:B------:R-:W-:Y:S05]  /*7370*/  F2FP.SATFINITE.E4M3.F32.PACK_AB_MERGE_C R51, R58, R57, R59 ;  /* 0x000000393a33723e */ /* 0x000fea000480703b */
[----:B------:R1:W-:Y:S01]  /*7380*/  STS.128 [R148+0x2030], R48 ;  /* 0x0020303094007388 */ /* 0x0003e20000000c00 */
[----:B------:R-:W-:Y:S01]  /*7390*/  @!PT LDS RZ, [RZ] ;  /* 0x00000000fffff984 */ /* 0x000fe20000000800 */
[----:B------:R-:W-:Y:S01]  /*73a0*/  @!PT LDS RZ, [RZ] ;  /* 0x00000000fffff984 */ /* 0x000fe20000000800 */
[----:B------:R-:W-:Y:S01]  /*73b0*/  @!PT LDS RZ, [RZ] ;  /* 0x00000000fffff984 */ /* 0x000fe20000000800 */
[----:B------:R-:W-:Y:S01]  /*73c0*/  @!PT LDS RZ, [RZ] ;  /* 0x00000000fffff984 */ /* 0x000fe20000000800 */
[----:B------:R3:W-:Y:S07]  /*73d0*/  MEMBAR.ALL.CTA ;  /* 0x0000000000007992 */ /* 0x0007ee0000008000 */
[----:B---3--:R-:W3:Y:S02]  /*73e0*/  FENCE.VIEW.ASYNC.S ;  /* 0x00000000000073c6 */ /* 0x008ee40000000000 */
[----:B---3--:R-:W-:Y:S06]  /*73f0*/  BAR.SYNC.DEFER_BLOCKING 0x1, 0x80 ;  /* 0x0042000000007b1d */ /* 0x008fec0000010000 */
[----:B------:R-:W-:Y:S05]  /*7400*/  @P0 BRA `(.L_x_110) ;  /* 0x0000000000300947 */ /* 0x000fea0003800000 */
[----:B------:R-:W-:Y:S02]  /*7410*/  UIADD3 UR4, UPT, UPT, UR44, 0x2200, URZ ;  /* 0x000022002c047890 */ /* 0x000fe4000fffe0ff */
[----:B------:R-:W-:Y:S02]  /*7420*/  USHF.L.U32 UR9, UR45, 0x6, URZ ;  /* 0x000000062d097899 */ /* 0x000fe400080006ff */
[----:B------:R-:W-:Y:S02]  /*7430*/  USHF.L.U32 UR10, UR46, 0x7, URZ ;  /* 0x000000072e0a7899 */ /* 0x000fe400080006ff */
[----:B------:R-:W-:Y:S01]  /*7440*/  MOV R151, UR4 ;  /* 0x0000000400977c02 */ /* 0x000fe20008000f00 */
[----:B------:R-:W-:Y:S01]  /*7450*/  UIADD3 UR4, UP0, UPT, UR62, 0x680, URZ ;  /* 0x000006803e047890 */ /* 0x000fe2000ff1e0ff */
[----:B------:R-:W-:Y:S02]  /*7460*/  UMOV UR11, UR36 ;  /* 0x00000024000b7c82 */ /* 0x000fe40008000000 */
[----:B------:R-:W-:Y:S01]  /*7470*/  R2UR UR8, R151 ;  /* 0x00000000970872ca */ /* 0x000fe200000e0000 */
[----:B------:R-:W-:Y:S11]  /*7480*/  UIADD3.X UR5, UPT, UPT, URZ, UR63, URZ, UP0, !UPT ;  /* 0x0000003fff057290 */ /* 0x000ff600087fe4ff */
[----:B------:R-:W-:Y:S01]  /*7490*/  @!UPT UIADD3 URZ, UPT, UPT, URZ, URZ, URZ ;  /* 0x000000fffffff290 */ /* 0x000fe2000fffe0ff */
[----:B------:R3:W-:Y:S01]  /*74a0*/  UTMASTG.3D [UR8], [UR4] ;  /* 0x00000008040073b5 */ /* 0x0007e20008010000 */
[----:B------:R0:W-:Y:S01]  /*74b0*/  UTMACMDFLUSH ;  /* 0x00000000000079b7 */ /* 0x0001e20000000000 */
[----:B---3--:R-:W-:Y:S04]  /*74c0*/  DEPBAR.LE SB0, 0x0 ;  /* 0x000080000000791a */ /* 0x008fe80000000000 */
.L_x_110:
[----:B------:R-:W-:Y:S05]  /*74d0*/  BSYNC.RECONVERGENT B0 ;  /* 0x0000000000007941 */ /* 0x000fea0003800200 */
.L_x_109:
[----:B------:R-:W-:Y:S01]  /*74e0*/  BAR.SYNC.DEFER_BLOCKING 0x1, 0x80 ;  /* 0x0042000000007b1d */ /* 0x000fe20000010000 */
[----:B------:R-:W-:Y:S01]  /*74f0*/  ISETP.NE.AND P0, PT, R144, 0x2, PT ;  /* 0x000000029000780c */ /* 0x000fe20003f05270 */
[----:B------:R-:W-:Y:S01]  /*7500*/  UISETP.NE.AND UP0, UPT, UR47, URZ, UPT ;  /* 0x000000ff2f00728c */ /* 0x000fe2000bf05270 */
[----:B------:R-:W-:Y:S01]  /*7510*/  ISETP.NE.AND P1, PT, R68, 0x4, PT ;  /* 0x000000044400780c */ /* 0x000fe20003f25270 */
[----:B------:R-:W-:Y:S01]  /*7520*/  UIADD3 UR45, UPT, UPT, UR37, UR55, URZ ;  /* 0x00000037252d7290 */ /* 0x000fe2000fffe0ff */
[----:B------:R-:W-:Y:S01]  /*7530*/  SEL R2, RZ, 0x1, P0 ;  /* 0x00000001ff027807 */ /* 0x000fe20000000000 */
[----:B------:R-:W-:Y:S01]  /*7540*/  UIADD3 UR46, UPT, UPT, UR38, UR58, URZ ;  /* 0x0000003a262e7290 */ /* 0x000fe2000fffe0ff */
[----:B------:R-:W-:Y:S02]  /*7550*/  SEL R0, RZ, 0x1, P1 ;  /* 0x00000001ff007807 */ /* 0x000fe40000800000 */
[----:B------:R-:W-:Y:S02]  /*7560*/  LOP3.LUT R146, R146, R2, RZ, 0x3c, !PT ;  /* 0x0000000292927212 */ /* 0x000fe400078e3cff */
[----:B------:R-:W-:Y:S02]  /*7570*/  LOP3.LUT R147, R147, R0, RZ, 0x3c, !PT ;  /* 0x0000000093937212 */ /* 0x000fe400078e3cff */
[----:B------:R-:W-:Y:S02]  /*7580*/  SEL R144, R144, RZ, P0 ;  /* 0x000000ff90907207 */ /* 0x000fe40000000000 */
[----:B------:R-:W-:Y:S01]  /*7590*/  SEL R68, R68, RZ, P1 ;  /* 0x000000ff44447207 */ /* 0x000fe20000800000 */
[----:B------:R-:W-:Y:S01]  /*75a0*/  UMOV UR36, UR54 ;  /* 0x0000003600247c82 */ /* 0x000fe20008000000 */
[----:B------:R-:W-:Y:S05]  /*75b0*/  BRA.U UP0, `(.L_x_111) ;  /* 0xffffffdd001c7547 */ /* 0x000fea000b83ffff */
[----:B------:R-:W-:Y:S05]  /*75c0*/  EXIT ;  /* 0x000000000000794d */ /* 0x000fea0003800000 */
.L_x_24:
[----:B-1----:R1:W2:Y:S02]  /*75d0*/  SYNCS.PHASECHK.TRANS64.TRYWAIT P0, [R0+URZ+0xc0], R2 ;  /* 0x0000c002000075a7 */ /* 0x0022a400080011ff */
[----:B--2---:R-:W-:Y:S05]  /*75e0*/  @!P0 NANOSLEEP.SYNCS 0x989680 ;  /* 0x009896800000895d */ /* 0x004fea0003900000 */
[----:B------:R-:W2:Y:S02]  /*75f0*/  @!P0 SYNCS.PHASECHK.TRANS64 P0, [R0+URZ+0xc0], R2 ;  /* 0x0000c002000085a7 */ /* 0x000ea400080010ff */
[----:B--2---:R-:W-:Y:S05]  /*7600*/  @!P0 BRA `(.L_x_24) ;  /* 0xfffffffc00f08947 */ /* 0x004fea000383ffff */
[----:B------:R-:W-:Y:S05]  /*7610*/  BRA `(.L_x_112) ;  /* 0xffffffa400007947 */ /* 0x000fea000383ffff */
.L_x_27:
[----:B-1----:R-:W-:-:S07]  /*7620*/  MOV R0, UR33 ;  /* 0x0000002100007c02 */ /* 0x002fce0008000f00 */
.L_x_113:
[----:B-1----:R1:W2:Y:S02]  /*7630*/  SYNCS.PHASECHK.TRANS64.TRYWAIT P0, [R0+URZ+0x18], R3 ;  /* 0x00001803000075a7 */ /* 0x0022a400080011ff */
[----:B--2---:R-:W-:Y:S05]  /*7640*/  @!P0 NANOSLEEP.SYNCS 0x989680 ;  /* 0x009896800000895d */ /* 0x004fea0003900000 */
[----:B------:R-:W2:Y:S02]  /*7650*/  @!P0 SYNCS.PHASECHK.TRANS64 P0, [R0+URZ+0x18], R3 ;  /* 0x00001803000085a7 */ /* 0x000ea400080010ff */
[----:B--2---:R-:W-:Y:S05]  /*7660*/  @!P0 BRA `(.L_x_113) ;  /* 0xfffffffc00f08947 */ /* 0x004fea000383ffff */
[----:B------:R-:W-:Y:S05]  /*7670*/  BRA `(.L_x_26) ;  /* 0xffffffa400507947 */ /* 0x000fea000383ffff */
.L_x_34:
[----:B-1----:R-:W-:-:S07]  /*7680*/  MOV R0, UR17 ;  /* 0x0000001100007c02 */ /* 0x002fce0008000f00 */
.L_x_114:
[----:B-1----:R1:W2:Y:S02]  /*7690*/  SYNCS.PHASECHK.TRANS64.TRYWAIT P0, [R0+URZ+0x18], R3 ;  /* 0x00001803000075a7 */ /* 0x0022a400080011ff */
[----:B--2---:R-:W-:Y:S05]  /*76a0*/  @!P0 NANOSLEEP.SYNCS 0x989680 ;  /* 0x009896800000895d */ /* 0x004fea0003900000 */
[----:B------:R-:W2:Y:S02]  /*76b0*/  @!P0 SYNCS.PHASECHK.TRANS64 P0, [R0+URZ+0x18], R3 ;  /* 0x00001803000085a7 */ /* 0x000ea400080010ff */
[----:B--2---:R-:W-:Y:S05]  /*76c0*/  @!P0 BRA `(.L_x_114) ;  /* 0xfffffffc00f08947 */ /* 0x004fea000383ffff */
[----:B------:R-:W-:Y:S05]  /*76d0*/  BRA `(.L_x_33) ;  /* 0xffffffa800107947 */ /* 0x000fea000383ffff */
.L_x_39:
[----:B-1----:R1:W2:Y:S02]  /*76e0*/  SYNCS.PHASECHK.TRANS64.TRYWAIT P0, [R3+URZ+0x50], R0 ;  /* 0x00005000030075a7 */ /* 0x0022a400080011ff */
[----:B--2---:R-:W-:Y:S05]  /*76f0*/  @!P0 NANOSLEEP.SYNCS 0x989680 ;  /* 0x009896800000895d */ /* 0x004fea0003900000 */
[----:B------:R-:W2:Y:S02]  /*7700*/  @!P0 SYNCS.PHASECHK.TRANS64 P0, [R3+URZ+0x50], R0 ;  /* 0x00005000030085a7 */ /* 0x000ea400080010ff */
[----:B--2---:R-:W-:Y:S05]  /*7710*/  @!P0 BRA `(.L_x_39) ;  /* 0xfffffffc00f08947 */ /* 0x004fea000383ffff */
[----:B------:R-:W-:Y:S05]  /*7720*/  BRA `(.L_x_115) ;  /* 0xffffffa800b47947 */ /* 0x000fea000383ffff */
.L_x_43:
[----:B------:R-:W-:-:S07]  /*7730*/  MOV R0, UR4 ;  /* 0x0000000400007c02 */ /* 0x000fce0008000f00 */
.L_x_116:
[----:B-1----:R1:W2:Y:S02]  /*7740*/  SYNCS.PHASECHK.TRANS64.TRYWAIT P0, [R0+URZ], R2 ;  /* 0x00000002000075a7 */ /* 0x0022a400080011ff */
[----:B--2---:R-:W-:Y:S05]  /*7750*/  @!P0 NANOSLEEP.SYNCS 0x989680 ;  /* 0x009896800000895d */ /* 0x004fea0003900000 */
[----:B------:R-:W2:Y:S02]  /*7760*/  @!P0 SYNCS.PHASECHK.TRANS64 P0, [R0+URZ], R2 ;  /* 0x00000002000085a7 */ /* 0x000ea400080010ff */
[----:B--2---:R-:W-:Y:S05]  /*7770*/  @!P0 BRA `(.L_x_116) ;  /* 0xfffffffc00f08947 */ /* 0x004fea000383ffff */
[----:B------:R-:W-:Y:S05]  /*7780*/  BRA `(.L_x_117) ;  /* 0xffffffb000587947 */ /* 0x000fea000383ffff */
.L_x_44:
[----:B------:R-:W-:-:S07]  /*7790*/  MOV R0, UR5 ;  /* 0x0000000500007c02 */ /* 0x000fce0008000f00 */
.L_x_118:
[----:B-1----:R1:W2:Y:S02]  /*77a0*/  SYNCS.PHASECHK.TRANS64.TRYWAIT P0, [R0+URZ], R2 ;  /* 0x00000002000075a7 */ /* 0x0022a400080011ff */
[----:B--2---:R-:W-:Y:S05]  /*77b0*/  @!P0 NANOSLEEP.SYNCS 0x989680 ;  /* 0x009896800000895d */ /* 0x004fea0003900000 */
[----:B------:R-:W2:Y:S02]  /*77c0*/  @!P0 SYNCS.PHASECHK.TRANS64 P0, [R0+URZ], R2 ;  /* 0x00000002000085a7 */ /* 0x000ea400080010ff */
[----:B--2---:R-:W-:Y:S05]  /*77d0*/  @!P0 BRA `(.L_x_118) ;  /* 0xfffffffc00f08947 */ /* 0x004fea000383ffff */
[----:B------:R-:W-:Y:S05]  /*77e0*/  BRA `(.L_x_119) ;  /* 0xffffffb000647947 */ /* 0x000fea000383ffff */
.L_x_47:
[----:B-1----:R1:W2:Y:S02]  /*77f0*/  SYNCS.PHASECHK.TRANS64.TRYWAIT P0, [R2+URZ+0xb0], R4 ;  /* 0x0000b004020075a7 */ /* 0x0022a400080011ff */
[----:B--2---:R-:W-:Y:S05]  /*7800*/  @!P0 NANOSLEEP.SYNCS 0x989680 ;  /* 0x009896800000895d */ /* 0x004fea0003900000 */
[----:B------:R-:W2:Y:S02]  /*7810*/  @!P0 SYNCS.PHASECHK.TRANS64 P0, [R2+URZ+0xb0], R4 ;  /* 0x0000b004020085a7 */ /* 0x000ea400080010ff */
[----:B--2---:R-:W-:Y:S05]  /*7820*/  @!P0 BRA `(.L_x_47) ;  /* 0xfffffffc00f08947 */ /* 0x004fea000383ffff */
[----:B------:R-:W-:Y:S05]  /*7830*/  BRA `(.L_x_120) ;  /* 0xffffffb000c87947 */ /* 0x000fea000383ffff */
.L_x_48:
[----:B------:R-:W-:-:S07]  /*7840*/  MOV R2, UR4 ;  /* 0x0000000400027c02 */ /* 0x000fce0008000f00 */
.L_x_121:
[----:B-1----:R1:W2:Y:S02]  /*7850*/  SYNCS.PHASECHK.TRANS64.TRYWAIT P0, [R2+URZ+0x60], R5 ;  /* 0x00006005020075a7 */ /* 0x0022a400080011ff */
[----:B--2---:R-:W-:Y:S05]  /*7860*/  @!P0 NANOSLEEP.SYNCS 0x989680 ;  /* 0x009896800000895d */ /* 0x004fea0003900000 */
[----:B------:R-:W2:Y:S02]  /*7870*/  @!P0 SYNCS.PHASECHK.TRANS64 P0, [R2+URZ+0x60], R5 ;  /* 0x00006005020085a7 */ /* 0x000ea400080010ff */
[----:B--2---:R-:W-:Y:S05]  /*7880*/  @!P0 BRA `(.L_x_121) ;  /* 0xfffffffc00f08947 */ /* 0x004fea000383ffff */
[----:B------:R-:W-:Y:S05]  /*7890*/  BRA `(.L_x_122) ;  /* 0xffffffb000d87947 */ /* 0x000fea000383ffff */
.L_x_49:
[----:B-1----:R1:W2:Y:S02]  /*78a0*/  SYNCS.PHASECHK.TRANS64.TRYWAIT P1, [R2+URZ+0x50], R4 ;  /* 0x00005004020075a7 */ /* 0x0022a400080211ff */
[----:B--2---:R-:W-:Y:S05]  /*78b0*/  @!P1 NANOSLEEP.SYNCS 0x989680 ;  /* 0x009896800000995d */ /* 0x004fea0003900000 */
[----:B------:R-:W2:Y:S02]  /*78c0*/  @!P1 SYNCS.PHASECHK.TRANS64 P1, [R2+URZ+0x50], R4 ;  /* 0x00005004020095a7 */ /* 0x000ea400080210ff */
[----:B--2---:R-:W-:Y:S05]  /*78d0*/  @!P1 BRA `(.L_x_49) ;  /* 0xfffffffc00f09947 */ /* 0x004fea000383ffff */
[----:B------:R-:W-:Y:S05]  /*78e0*/  BRA `(.L_x_123) ;  /* 0xffffffb400087947 */ /* 0x000fea000383ffff */
.L_x_52:
[----:B------:R-:W-:-:S07]  /*78f0*/  MOV R0, UR4 ;  /* 0x0000000400007c02 */ /* 0x000fce0008000f00 */
.L_x_124:
[----:B-1----:R1:W2:Y:S02]  /*7900*/  SYNCS.PHASECHK.TRANS64.TRYWAIT P0, [R0+URZ+0x60], R2 ;  /* 0x00006002000075a7 */ /* 0x0022a400080011ff */
[----:B--2---:R-:W-:Y:S05]  /*7910*/  @!P0 NANOSLEEP.SYNCS 0x989680 ;  /* 0x009896800000895d */ /* 0x004fea0003900000 */
[----:B------:R-:W2:Y:S02]  /*7920*/  @!P0 SYNCS.PHASECHK.TRANS64 P0, [R0+URZ+0x60], R2 ;  /* 0x00006002000085a7 */ /* 0x000ea400080010ff */
[----:B--2---:R-:W-:Y:S05]  /*7930*/  @!P0 BRA `(.L_x_124) ;  /* 0xfffffffc00f08947 */ /* 0x004fea000383ffff */
[----:B------:R-:W-:Y:S05]  /*7940*/  BRA `(.L_x_51) ;  /* 0xffffffb4005c7947 */ /* 0x000fea000383ffff */
.L_x_61:
[----:B-1----:R-:W-:-:S04]  /*7950*/  MOV R5, UR5 ;  /* 0x0000000500057c02 */ /* 0x002fc80008000f00 */
[----:B------:R1:W2:Y:S03]  /*7960*/  SYNCS.PHASECHK.TRANS64.TRYWAIT P0, [R5+URZ+0x8], R6 ;  /* 0x00000806050075a7 */ /* 0x0002a600080011ff */
[----:B--2---:R-:W-:Y:S05]  /*7970*/  @!P0 NANOSLEEP.SYNCS 0x989680 ;  /* 0x009896800000895d */ /* 0x004fea0003900000 */
[----:B------:R-:W2:Y:S02]  /*7980*/  @!P0 SYNCS.PHASECHK.TRANS64 P0, [R5+URZ+0x8], R6 ;  /* 0x00000806050085a7 */ /* 0x000ea400080010ff */
[----:B--2---:R-:W-:Y:S05]  /*7990*/  @!P0 BRA `(.L_x_61) ;  /* 0xfffffffc00ec8947 */ /* 0x004fea000383ffff */
[----:B------:R-:W-:Y:S05]  /*79a0*/  BRA `(.L_x_60) ;  /* 0xffffffb800147947 */ /* 0x000fea000383ffff */
.L_x_63:
[----:B------:R-:W-:Y:S01]  /*79b0*/  BSSY B0, `(.L_x_125) ;  /* 0x0000006000007945 */ /* 0x000fe20003800000 */
[----:B------:R-:W-:-:S07]  /*79c0*/  MOV R15, 0xffffffff ;  /* 0xffffffff000f7802 */ /* 0x000fce0000000f00 */
[----:B-1---5:R-:W-:Y:S05]  /*79d0*/  WARPSYNC.COLLECTIVE R15, `(.L_x_126) ;  /* 0x000000000f0c7348 */ /* 0x022fea0003c00000 */
[----:B------:R-:W-:Y:S02]  /*79e0*/  ELECT P6, UR79, PT ;  /* 0x00000000004f782f */ /* 0x000fe400038c0000 */
[----:B------:R-:W-:Y:S01]  /*79f0*/  MOV R14, UR79 ;  /* 0x0000004f000e7c02 */ /* 0x000fe20008000f00 */
[----:B-1---5:R-:W-:Y:S10]  /*7a00*/  ENDCOLLECTIVE ;  /* 0x000000000000791b */ /* 0x022ff40003800000 */
.L_x_126:
[----:B------:R-:W-:Y:S05]  /*7a10*/  BSYNC B0 ;  /* 0x0000000000007941 */ /* 0x000fea0003800000 */
.L_x_125:
[----:B------:R-:W-:Y:S01]  /*7a20*/  PLOP3.LUT P0, PT, P6, PT, PT, 0x80, 0x8 ;  /* 0x000000000008781c */ /* 0x000fe2000370f070 */
[----:B------:R-:W-:-:S12]  /*7a30*/  BRA `(.L_x_127) ;  /* 0xffffffb800407947 */ /* 0x000fd8000383ffff */
.L_x_65:
[----:B-1----:R-:W-:-:S04]  /*7a40*/  MOV R0, UR5 ;  /* 0x0000000500007c02 */ /* 0x002fc80008000f00 */
[----:B------:R1:W2:Y:S03]  /*7a50*/  SYNCS.PHASECHK.TRANS64.TRYWAIT P0, [R0+URZ+0x8], R4 ;  /* 0x00000804000075a7 */ /* 0x0002a600080011ff */
[----:B--2---:R-:W-:Y:S05]  /*7a60*/  @!P0 NANOSLEEP.SYNCS 0x989680 ;  /* 0x009896800000895d */ /* 0x004fea0003900000 */
[----:B------:R-:W2:Y:S02]  /*7a70*/  @!P0 SYNCS.PHASECHK.TRANS64 P0, [R0+URZ+0x8], R4 ;  /* 0x00000804000085a7 */ /* 0x000ea400080010ff */
[----:B--2---:R-:W-:Y:S05]  /*7a80*/  @!P0 BRA `(.L_x_65) ;  /* 0xfffffffc00ec8947 */ /* 0x004fea000383ffff */
[----:B------:R-:W-:Y:S05]  /*7a90*/  BRA `(.L_x_64) ;  /* 0xffffffb800447947 */ /* 0x000fea000383ffff */
.L_x_66:
[----:B-1----:R1:W2:Y:S02]  /*7aa0*/  SYNCS.PHASECHK.TRANS64.TRYWAIT P0, [R0+URZ+0x50], R4 ;  /* 0x00005004000075a7 */ /* 0x0022a400080011ff */
[----:B--2---:R-:W-:Y:S05]  /*7ab0*/  @!P0 NANOSLEEP.SYNCS 0x989680 ;  /* 0x009896800000895d */ /* 0x004fea0003900000 */
[----:B------:R-:W2:Y:S02]  /*7ac0*/  @!P0 SYNCS.PHASECHK.TRANS64 P0, [R0+URZ+0x50], R4 ;  /* 0x00005004000085a7 */ /* 0x000ea400080010ff */
[----:B--2---:R-:W-:Y:S05]  /*7ad0*/  @!P0 BRA `(.L_x_66) ;  /* 0xfffffffc00f08947 */ /* 0x004fea000383ffff */
[----:B------:R-:W-:Y:S05]  /*7ae0*/  BRA `(.L_x_128) ;  /* 0xffffffbc00307947 */ /* 0x000fea000383ffff */
.L_x_68:
[----:B------:R-:W-:-:S07]  /*7af0*/  MOV R0, UR31 ;  /* 0x0000001f00007c02 */ /* 0x000fce0008000f00 */
.L_x_129:
[----:B-1----:R1:W2:Y:S02]  /*7b00*/  SYNCS.PHASECHK.TRANS64.TRYWAIT P0, [R0+URZ+0x90], R4 ;  /* 0x00009004000075a7 */ /* 0x0022a400080011ff */
[----:B--2---:R-:W-:Y:S05]  /*7b10*/  @!P0 NANOSLEEP.SYNCS 0x989680 ;  /* 0x009896800000895d */ /* 0x004fea0003900000 */
[----:B------:R-:W2:Y:S02]  /*7b20*/  @!P0 SYNCS.PHASECHK.TRANS64 P0, [R0+URZ+0x90], R4 ;  /* 0x00009004000085a7 */ /* 0x000ea400080010ff */
[----:B--2---:R-:W-:Y:S05]  /*7b30*/  @!P0 BRA `(.L_x_129) ;  /* 0xfffffffc00f08947 */ /* 0x004fea000383ffff */
[----:B------:R-:W-:Y:S05]  /*7b40*/  BRA `(.L_x_130) ;  /* 0xffffffbc007c7947 */ /* 0x000fea000383ffff */
.L_x_71:
[----:B------:R-:W-:Y:S07]  /*7b50*/  MOV R0, UR5 ;  /* 0x0000000500007c02 */ /* 0x000fee0008000f00 */
.L_x_131:
[----:B-1----:R1:W2:Y:S02]  /*7b60*/  SYNCS.PHASECHK.TRANS64.TRYWAIT P0, [R0+URZ], R4 ;  /* 0x00000004000075a7 */ /* 0x0022a400080011ff */
[----:B--2---:R-:W-:Y:S05]  /*7b70*/  @!P0 NANOSLEEP.SYNCS 0x989680 ;  /* 0x009896800000895d */ /* 0x004fea0003900000 */
[----:B------:R-:W2:Y:S02]  /*7b80*/  @!P0 SYNCS.PHASECHK.TRANS64 P0, [R0+URZ], R4 ;  /* 0x00000004000085a7 */ /* 0x000ea400080010ff */
[----:B--2---:R-:W-:Y:S05]  /*7b90*/  @!P0 BRA `(.L_x_131) ;  /* 0xfffffffc00f08947 */ /* 0x004fea000383ffff */
[----:B------:R-:W-:Y:S05]  /*7ba0*/  BRA `(.L_x_70) ;  /* 0xffffffbc00907947 */ /* 0x000fea000383ffff */
.L_x_75:
[----:B-1----:R-:W-:-:S07]  /*7bb0*/  MOV R0, UR4 ;  /* 0x0000000400007c02 */ /* 0x002fce0008000f00 */
.L_x_132:
[----:B-1----:R1:W2:Y:S02]  /*7bc0*/  SYNCS.PHASECHK.TRANS64.TRYWAIT P0, [R0+URZ], R2 ;  /* 0x00000002000075a7 */ /* 0x0022a400080011ff */
[----:B--2---:R-:W-:Y:S05]  /*7bd0*/  @!P0 NANOSLEEP.SYNCS 0x989680 ;  /* 0x009896800000895d */ /* 0x004fea0003900000 */
[----:B------:R-:W2:Y:S02]  /*7be0*/  @!P0 SYNCS.PHASECHK.TRANS64 P0, [R0+URZ], R2 ;  /* 0x00000002000085a7 */ /* 0x000ea400080010ff */
[----:B--2---:R-:W-:Y:S05]  /*7bf0*/  @!P0 BRA `(.L_x_132) ;  /* 0xfffffffc00f08947 */ /* 0x004fea000383ffff */
[----:B------:R-:W-:Y:S05]  /*7c00*/  BRA `(.L_x_133) ;  /* 0xffffffc000847947 */ /* 0x000fea000383ffff */
.L_x_76:
[----:B------:R-:W-:-:S07]  /*7c10*/  MOV R0, UR5 ;  /* 0x0000000500007c02 */ /* 0x000fce0008000f00 */
.L_x_134:
[----:B-1----:R1:W2:Y:S02]  /*7c20*/  SYNCS.PHASECHK.TRANS64.TRYWAIT P0, [R0+URZ], R3 ;  /* 0x00000003000075a7 */ /* 0x0022a400080011ff */
[----:B--2---:R-:W-:Y:S05]  /*7c30*/  @!P0 NANOSLEEP.SYNCS 0x989680 ;  /* 0x009896800000895d */ /* 0x004fea0003900000 */
[----:B------:R-:W2:Y:S02]  /*7c40*/  @!P0 SYNCS.PHASECHK.TRANS64 P0, [R0+URZ], R3 ;  /* 0x00000003000085a7 */ /* 0x000ea400080010ff */
[----:B--2---:R-:W-:Y:S05]  /*7c50*/  @!P0 BRA `(.L_x_134) ;  /* 0xfffffffc00f08947 */ /* 0x004fea000383ffff */
[----:B------:R-:W-:Y:S05]  /*7c60*/  BRA `(.L_x_135) ;  /* 0xffffffc000907947 */ /* 0x000fea000383ffff */
.L_x_77:
[----:B------:R-:W-:-:S07]  /*7c70*/  MOV R0, UR5 ;  /* 0x0000000500007c02 */ /* 0x000fce0008000f00 */
.L_x_136:
[----:B-1----:R1:W2:Y:S02]  /*7c80*/  SYNCS.PHASECHK.TRANS64.TRYWAIT P0, [R0+URZ], R3 ;  /* 0x00000003000075a7 */ /* 0x0022a400080011ff */
[----:B--2---:R-:W-:Y:S05]  /*7c90*/  @!P0 NANOSLEEP.SYNCS 0x989680 ;  /* 0x009896800000895d */ /* 0x004fea0003900000 */
[----:B------:R-:W2:Y:S02]  /*7ca0*/  @!P0 SYNCS.PHASECHK.TRANS64 P0, [R0+URZ], R3 ;  /* 0x00000003000085a7 */ /* 0x000ea400080010ff */
[----:B--2---:R-:W-:Y:S05]  /*7cb0*/  @!P0 BRA `(.L_x_136) ;  /* 0xfffffffc00f08947 */ /* 0x004fea000383ffff */
[----:B------:R-:W-:Y:S05]  /*7cc0*/  BRA `(.L_x_137) ;  /* 0xffffffc0009c7947 */ /* 0x000fea000383ffff */
.L_x_80:
[----:B------:R-:W-:-:S07]  /*7cd0*/  MOV R0, UR26 ;  /* 0x0000001a00007c02 */ /* 0x000fce0008000f00 */
.L_x_138:
[----:B-1----:R1:W2:Y:S02]  /*7ce0*/  SYNCS.PHASECHK.TRANS64.TRYWAIT P1, [R0+URZ+0xd0], R2 ;  /* 0x0000d002000075a7 */ /* 0x0022a400080211ff */
[----:B--2---:R-:W-:Y:S05]  /*7cf0*/  @!P1 NANOSLEEP.SYNCS 0x989680 ;  /* 0x009896800000995d */ /* 0x004fea0003900000 */
[----:B------:R-:W2:Y:S02]  /*7d00*/  @!P1 SYNCS.PHASECHK.TRANS64 P1, [R0+URZ+0xd0], R2 ;  /* 0x0000d002000095a7 */ /* 0x000ea400080210ff */
[----:B--2---:R-:W-:Y:S05]  /*7d10*/  @!P1 BRA `(.L_x_138) ;  /* 0xfffffffc00f09947 */ /* 0x004fea000383ffff */
[----:B------:R-:W-:Y:S05]  /*7d20*/  BRA `(.L_x_139) ;  /* 0xffffffc000e87947 */ /* 0x000fea000383ffff */
.L_x_85:
[----:B--2---:R2:W4:Y:S02]  /*7d30*/  SYNCS.PHASECHK.TRANS64.TRYWAIT P0, [R7+URZ+0x50], R0 ;  /* 0x00005000070075a7 */ /* 0x00452400080011ff */
[----:B----4-:R-:W-:Y:S05]  /*7d40*/  @!P0 NANOSLEEP.SYNCS 0x989680 ;  /* 0x009896800000895d */ /* 0x010fea0003900000 */
[----:B------:R-:W4:Y:S02]  /*7d50*/  @!P0 SYNCS.PHASECHK.TRANS64 P0, [R7+URZ+0x50], R0 ;  /* 0x00005000070085a7 */ /* 0x000f2400080010ff */
[----:B----4-:R-:W-:Y:S05]  /*7d60*/  @!P0 BRA `(.L_x_85) ;  /* 0xfffffffc00f08947 */ /* 0x010fea000383ffff */
[----:B------:R-:W-:Y:S05]  /*7d70*/  BRA `(.L_x_140) ;  /* 0xffffffc800087947 */ /* 0x000fea000383ffff */
.L_x_88:
[----:B-1----:R-:W-:Y:S07]  /*7d80*/  MOV R0, UR17 ;  /* 0x0000001100007c02 */ /* 0x002fee0008000f00 */
.L_x_141:
[----:B-1----:R1:W2:Y:S02]  /*7d90*/  SYNCS.PHASECHK.TRANS64.TRYWAIT P2, [R0+URZ+0x48], R7 ;  /* 0x00004807000075a7 */ /* 0x0022a400080411ff */
[----:B--2---:R-:W-:Y:S05]  /*7da0*/  @!P2 NANOSLEEP.SYNCS 0x989680 ;  /* 0x009896800000a95d */ /* 0x004fea0003900000 */
[----:B------:R-:W2:Y:S02]  /*7db0*/  @!P2 SYNCS.PHASECHK.TRANS64 P2, [R0+URZ+0x48], R7 ;  /* 0x000048070000a5a7 */ /* 0x000ea400080410ff */
[----:B--2---:R-:W-:Y:S05]  /*7dc0*/  @!P2 BRA `(.L_x_141) ;  /* 0xfffffffc00f0a947 */ /* 0x004fea000383ffff */
[----:B------:R-:W-:Y:S05]  /*7dd0*/  BRA `(.L_x_87) ;  /* 0xffffffcc00687947 */ /* 0x000fea000383ffff */
.L_x_91:
[----:B-1----:R-:W-:Y:S07]  /*7de0*/  MOV R0, UR17 ;  /* 0x0000001100007c02 */ /* 0x002fee0008000f00 */
.L_x_142:
[----:B-1----:R1:W2:Y:S02]  /*7df0*/  SYNCS.PHASECHK.TRANS64.TRYWAIT P0, [R0+URZ+0x38], R6 ;  /* 0x00003806000075a7 */ /* 0x0022a400080011ff */
[----:B--2---:R-:W-:Y:S05]  /*7e00*/  @!P0 NANOSLEEP.SYNCS 0x989680 ;  /* 0x009896800000895d */ /* 0x004fea0003900000 */
[----:B------:R-:W2:Y:S02]  /*7e10*/  @!P0 SYNCS.PHASECHK.TRANS64 P0, [R0+URZ+0x38], R6 ;  /* 0x00003806000085a7 */ /* 0x000ea400080010ff */
[----:B--2---:R-:W-:Y:S05]  /*7e20*/  @!P0 BRA `(.L_x_142) ;  /* 0xfffffffc00f08947 */ /* 0x004fea000383ffff */
[----:B------:R-:W-:Y:S05]  /*7e30*/  BRA `(.L_x_143) ;  /* 0xffffffcc00b87947 */ /* 0x000fea000383ffff */
.L_x_94:
[----:B--2---:R2:W3:Y:S02]  /*7e40*/  SYNCS.PHASECHK.TRANS64.TRYWAIT P0, [R3+URZ+0x50], R0 ;  /* 0x00005000030075a7 */ /* 0x0044e400080011ff */
[----:B---3--:R-:W-:Y:S05]  /*7e50*/  @!P0 NANOSLEEP.SYNCS 0x989680 ;  /* 0x009896800000895d */ /* 0x008fea0003900000 */
[----:B------:R-:W3:Y:S02]  /*7e60*/  @!P0 SYNCS.PHASECHK.TRANS64 P0, [R3+URZ+0x50], R0 ;  /* 0x00005000030085a7 */ /* 0x000ee400080010ff */
[----:B---3--:R-:W-:Y:S05]  /*7e70*/  @!P0 BRA `(.L_x_94) ;  /* 0xfffffffc00f08947 */ /* 0x008fea000383ffff */
[----:B------:R-:W-:Y:S05]  /*7e80*/  BRA `(.L_x_144) ;  /* 0xffffffd000fc7947 */ /* 0x000fea000383ffff */
.L_x_105:
[----:B-1----:R-:W-:Y:S04]  /*7e90*/  MOV R0, UR44 ;  /* 0x0000002c00007c02 */ /* 0x002fe80008000f00 */
[----:B------:R1:W2:Y:S03]  /*7ea0*/  SYNCS.PHASECHK.TRANS64.TRYWAIT P1, [R0+URZ+0x30], R3 ;  /* 0x00003003000075a7 */ /* 0x0002a600080211ff */
[----:B--2---:R-:W-:Y:S05]  /*7eb0*/  @!P1 NANOSLEEP.SYNCS 0x989680 ;  /* 0x009896800000995d */ /* 0x004fea0003900000 */
[----:B------:R-:W2:Y:S02]  /*7ec0*/  @!P1 SYNCS.PHASECHK.TRANS64 P1, [R0+URZ+0x30], R3 ;  /* 0x00003003000095a7 */ /* 0x000ea400080210ff */
[----:B--2---:R-:W-:Y:S05]  /*7ed0*/  @!P1 BRA `(.L_x_105) ;  /* 0xfffffffc00ec9947 */ /* 0x004fea000383ffff */
[----:B------:R-:W-:Y:S05]  /*7ee0*/  BRA `(.L_x_104) ;  /* 0xffffffe000507947 */ /* 0x000fea000383ffff */
.L_x_107:
[----:B------:R1:W1:Y:S02]  /*7ef0*/  SYNCS.PHASECHK.TRANS64.TRYWAIT P1, [R143+URZ+0x70], R4 ;  /* 0x000070048f0075a7 */ /* 0x00026400080211ff */
[----:B-1----:R-:W-:Y:S05]  /*7f00*/  @!P1 NANOSLEEP.SYNCS 0x989680 ;  /* 0x009896800000995d */ /* 0x002fea0003900000 */
[----:B------:R-:W1:Y:S02]  /*7f10*/  @!P1 SYNCS.PHASECHK.TRANS64 P1, [R143+URZ+0x70], R4 ;  /* 0x000070048f0095a7 */ /* 0x000e6400080210ff */
[----:B-1----:R-:W-:Y:S05]  /*7f20*/  @!P1 BRA `(.L_x_107) ;  /* 0xfffffffc00f09947 */ /* 0x002fea000383ffff */
[----:B------:R-:W-:Y:S05]  /*7f30*/  BRA `(.L_x_106) ;  /* 0xffffffe000987947 */ /* 0x000fea000383ffff */
        .weak           $__internal_0_$__cuda_sm10x_tcgen05_guardrail_trap_col_being_dealloced_not_returned_by_alloc
        .type           $__internal_0_$__cuda_sm10x_tcgen05_guardrail_trap_col_being_dealloced_not_returned_by_alloc,@function
        .size           $__internal_0_$__cuda_sm10x_tcgen05_guardrail_trap_col_being_dealloced_not_returned_by_alloc,($__internal_1_$__cuda_sm10x_tcgen05_guardrail_trap_phase_invalid_during_alloc - $__internal_0_$__cuda_sm10x_tcgen05_guardrail_trap_col_being_dealloced_not_returned_by_alloc)
$__internal_0_$__cuda_sm10x_tcgen05_guardrail_trap_col_being_dealloced_not_returned_by_alloc:
[----:B------:R-:W-:Y:S05]  /*7f40*/  BPT.TRAP 0x1 ;  /* 0x000000040000795c */ /* 0x000fea0000300000 */
[----:B------:R-:W-:-:S04]  /*7f50*/  HFMA2 R3, -RZ, RZ, 0, 0 ;  /* 0x00000000ff037431 */ /* 0x000fc800000001ff */
[----:B------:R-:W-:Y:S05]  /*7f60*/  RET.REL.NODEC R2 `(_ZN7cutlass13device_kernelINS_4gemm6kernel13GemmUniversalIN4cute5tupleIJiiiiEEENS1_10collective13CollectiveMmaINS1_35MainloopSm100TmaUmmaWarpSpecializedILi3ELi2ELi4ENS5_IJNS4_1CILi2EEESB_NSA_ILi1EEEEEEEENS5_IJNSA_ILi256EEENSA_ILi64EEENSA_ILi128EEEEEENS_12float_e4m3_tENS5_IJlSC_lEEESJ_SK_NS4_8TiledMMAINS4_8MMA_AtomIJNS4_10MMA_TraitsINS4_25SM100_MMA_F8F6F4_2x1SM_SSEJSJ_SJ_fSF_SG_NS4_17integral_constantINS4_4UMMA5MajorELSR_0EEESS_NSP_INSQ_7ScaleInELST_0EEESU_EEEEEENS4_6LayoutINS5_IJSC_SC_SC_EEENS5_IJNSA_ILi0EEESZ_SZ_EEEEENS5_IJNS4_10UnderscoreES12_S12_EEEEENS4_28SM100_TMA_2SM_LOAD_MULTICASTENS4_14ComposedLayoutINS4_7SwizzleILi3ELi4ELi3EEENS4_18smem_ptr_flag_bitsILi8EEENSX_INS5_IJNSA_ILi8EEESH_EEENS5_IJSH_SC_EEEEEEEvNS4_8identityENS4_18SM100_TMA_2SM_LOADES1F_vS1G_EENS_8epilogue10collective18CollectiveEpilogueINS1J_23Sm100TmaWarpSpecializedILi1ELi1ELi64ELb0ELb0EEEJNS5_IJSH_SG_SH_EEENS5_IJNSX_ISH_SC_EENSX_ISG_SC_EEEEESJ_SK_SJ_SK_NS1J_6fusion15FusionCallbacksIS1N_NS1S_17LinearCombinationISJ_fSJ_fLNS_15FloatRoundStyleE2EEES1O_S1R_JEEENS4_5SM1004TMEM4LOAD26SM100_TMEM_LOAD_32dp32b64xENS4_13SM90_TMA_LOADENS16_INS17_ILi2ELi4ELi3EEES1A_NSX_INS5_IJS1B_SG_EEENS5_IJSG_SC_EEEEEEENS4_39AutoVectorizingCopyWithAssumedAlignmentILi128EEENS4_14SM90_TMA_STOREES27_S29_S29_EEEvvEEEEvNT_6ParamsE) ;  /* 0xffffff8002247950 */ /* 0x000fea0003c3ffff */
        .weak           $__internal_1_$__cuda_sm10x_tcgen05_guardrail_trap_phase_invalid_during_alloc
        .type           $__internal_1_$__cuda_sm10x_tcgen05_guardrail_trap_phase_invalid_during_alloc,@function
        .size           $__internal_1_$__cuda_sm10x_tcgen05_guardrail_trap_phase_invalid_during_alloc,($__internal_2_$__cuda_sm10x_tcgen05_guardrail_trap_unallocated_columns_being_dealloced - $__internal_1_$__cuda_sm10x_tcgen05_guardrail_trap_phase_invalid_during_alloc)
$__internal_1_$__cuda_sm10x_tcgen05_guardrail_trap_phase_invalid_during_alloc:
[----:B------:R-:W-:Y:S05]  /*7f70*/  BPT.TRAP 0x1 ;  /* 0x000000040000795c */ /* 0x000fea0000300000 */
[----:B------:R-:W-:-:S04]  /*7f80*/  MOV R5, 0x0 ;  /* 0x0000000000057802 */ /* 0x000fc80000000f00 */
[----:B------:R-:W-:Y:S05]  /*7f90*/  RET.REL.NODEC R4 `(_ZN7cutlass13device_kernelINS_4gemm6kernel13GemmUniversalIN4cute5tupleIJiiiiEEENS1_10collective13CollectiveMmaINS1_35MainloopSm100TmaUmmaWarpSpecializedILi3ELi2ELi4ENS5_IJNS4_1CILi2EEESB_NSA_ILi1EEEEEEEENS5_IJNSA_ILi256EEENSA_ILi64EEENSA_ILi128EEEEEENS_12float_e4m3_tENS5_IJlSC_lEEESJ_SK_NS4_8TiledMMAINS4_8MMA_AtomIJNS4_10MMA_TraitsINS4_25SM100_MMA_F8F6F4_2x1SM_SSEJSJ_SJ_fSF_SG_NS4_17integral_constantINS4_4UMMA5MajorELSR_0EEESS_NSP_INSQ_7ScaleInELST_0EEESU_EEEEEENS4_6LayoutINS5_IJSC_SC_SC_EEENS5_IJNSA_ILi0EEESZ_SZ_EEEEENS5_IJNS4_10UnderscoreES12_S12_EEEEENS4_28SM100_TMA_2SM_LOAD_MULTICASTENS4_14ComposedLayoutINS4_7SwizzleILi3ELi4ELi3EEENS4_18smem_ptr_flag_bitsILi8EEENSX_INS5_IJNSA_ILi8EEESH_EEENS5_IJSH_SC_EEEEEEEvNS4_8identityENS4_18SM100_TMA_2SM_LOADES1F_vS1G_EENS_8epilogue10collective18CollectiveEpilogueINS1J_23Sm100TmaWarpSpecializedILi1ELi1ELi64ELb0ELb0EEEJNS5_IJSH_SG_SH_EEENS5_IJNSX_ISH_SC_EENSX_ISG_SC_EEEEESJ_SK_SJ_SK_NS1J_6fusion15FusionCallbacksIS1N_NS1S_17LinearCombinationISJ_fSJ_fLNS_15FloatRoundStyleE2EEES1O_S1R_JEEENS4_5SM1004TMEM4LOAD26SM100_TMEM_LOAD_32dp32b64xENS4_13SM90_TMA_LOADENS16_INS17_ILi2ELi4ELi3EEES1A_NSX_INS5_IJS1B_SG_EEENS5_IJSG_SC_EEEEEEENS4_39AutoVectorizingCopyWithAssumedAlignmentILi128EEENS4_14SM90_TMA_STOREES27_S29_S29_EEEvvEEEEvNT_6ParamsE) ;  /* 0xffffff8004187950 */ /* 0x000fea0003c3ffff */
        .weak           $__internal_2_$__cuda_sm10x_tcgen05_guardrail_trap_unallocated_columns_being_dealloced
        .type           $__internal_2_$__cuda_sm10x_tcgen05_guardrail_trap_unallocated_columns_being_dealloced,@function
        .size           $__internal_2_$__cuda_sm10x_tcgen05_guardrail_trap_unallocated_columns_being_dealloced,(.L_x_146 - $__internal_2_$__cuda_sm10x_tcgen05_guardrail_trap_unallocated_columns_being_dealloced)
$__internal_2_$__cuda_sm10x_tcgen05_guardrail_trap_unallocated_columns_being_dealloced:
[----:B------:R-:W-:Y:S05]  /*7fa0*/  BPT.TRAP 0x1 ;  /* 0x000000040000795c */ /* 0x000fea0000300000 */
[----:B------:R-:W-:-:S04]  /*7fb0*/  HFMA2 R3, -RZ, RZ, 0, 0 ;  /* 0x00000000ff037431 */ /* 0x000fc800000001ff */
[----:B------:R-:W-:Y:S05]  /*7fc0*/  RET.REL.NODEC R2 `(_ZN7cutlass13device_kernelINS_4gemm6kernel13GemmUniversalIN4cute5tupleIJiiiiEEENS1_10collective13CollectiveMmaINS1_35MainloopSm100TmaUmmaWarpSpecializedILi3ELi2ELi4ENS5_IJNS4_1CILi2EEESB_NSA_ILi1EEEEEEEENS5_IJNSA_ILi256EEENSA_ILi64EEENSA_ILi128EEEEEENS_12float_e4m3_tENS5_IJlSC_lEEESJ_SK_NS4_8TiledMMAINS4_8MMA_AtomIJNS4_10MMA_TraitsINS4_25SM100_MMA_F8F6F4_2x1SM_SSEJSJ_SJ_fSF_SG_NS4_17integral_constantINS4_4UMMA5MajorELSR_0EEESS_NSP_INSQ_7ScaleInELST_0EEESU_EEEEEENS4_6LayoutINS5_IJSC_SC_SC_EEENS5_IJNSA_ILi0EEESZ_SZ_EEEEENS5_IJNS4_10UnderscoreES12_S12_EEEEENS4_28SM100_TMA_2SM_LOAD_MULTICASTENS4_14ComposedLayoutINS4_7SwizzleILi3ELi4ELi3EEENS4_18smem_ptr_flag_bitsILi8EEENSX_INS5_IJNSA_ILi8EEESH_EEENS5_IJSH_SC_EEEEEEEvNS4_8identityENS4_18SM100_TMA_2SM_LOADES1F_vS1G_EENS_8epilogue10collective18CollectiveEpilogueINS1J_23Sm100TmaWarpSpecializedILi1ELi1ELi64ELb0ELb0EEEJNS5_IJSH_SG_SH_EEENS5_IJNSX_ISH_SC_EENSX_ISG_SC_EEEEESJ_SK_SJ_SK_NS1J_6fusion15FusionCallbacksIS1N_NS1S_17LinearCombinationISJ_fSJ_fLNS_15FloatRoundStyleE2EEES1O_S1R_JEEENS4_5SM1004TMEM4LOAD26SM100_TMEM_LOAD_32dp32b64xENS4_13SM90_TMA_LOADENS16_INS17_ILi2ELi4ELi3EEES1A_NSX_INS5_IJS1B_SG_EEENS5_IJSG_SC_EEEEEEENS4_39AutoVectorizingCopyWithAssumedAlignmentILi128EEENS4_14SM90_TMA_STOREES27_S29_S29_EEEvvEEEEvNT_6ParamsE) ;  /* 0xffffff80020c7950 */ /* 0x000fea0003c3ffff */
.L_x_145:
[----:B------:R-:W-:-:S00]  /*7fd0*/  BRA `(.L_x_145) ;  /* 0xfffffffc00fc7947 */ /* 0x000fc0000383ffff */
[----:B------:R-:W-:-:S00]  /*7fe0*/  NOP ;  /* 0x0000000000007918 */ /* 0x000fc00000000000 */
        /* <DEDUP_REMOVED lines=9> */
.L_x_146:


//--------------------- .nv.global.init           --------------------------
	.section	.nv.global.init,"aw",@progbits
.nv.global.init:
	.type		$str$27,@object
	.size		$str$27,($str$28 - $str$27)
$str$27:
        /*0000*/ 	.byte	0x28, 0x61, 0x64, 0x64, 0x72, 0x65, 0x73, 0x73, 0x20, 0x26, 0x20, 0x6d, 0x61, 0x73, 0x6b, 0x29
        /*0010*/ 	.byte	0x20, 0x3d, 0x3d, 0x20, 0x30, 0x00
	.type		$str$28,@object
	.size		$str$28,($str$26 - $str$28)
$str$28:
        /*0016*/ 	.byte	0x2f, 0x74, 0x6d, 0x70, 0x2f, 0x63, 0x75, 0x74, 0x6c, 0x61, 0x73, 0x73, 0x5f, 0x73, 0x77, 0x65
        /*0026*/ 	.byte	0x65, 0x70, 0x5f, 0x73, 0x72, 0x63, 0x2f, 0x69, 0x6e, 0x63, 0x6c, 0x75, 0x64, 0x65, 0x2f, 0x63
        /*0036*/ 	.byte	0x75, 0x74, 0x65, 0x2f, 0x70, 0x6f, 0x69, 0x6e, 0x74, 0x65, 0x72, 0x5f, 0x66, 0x6c, 0x61, 0x67
        /*0046*/ 	.byte	0x67, 0x65, 0x64, 0x2e, 0x68, 0x70, 0x70, 0x00
	.type		$str$26,@object
	.size		$str$26,($str$25 - $str$26)
$str$26:
        /*004e*/ 	.byte	0x2f, 0x74, 0x6d, 0x70, 0x2f, 0x63, 0x75, 0x74, 0x6c, 0x61, 0x73, 0x73, 0x5f, 0x73, 0x77, 0x65
        /*005e*/ 	.byte	0x65, 0x70, 0x5f, 0x73, 0x72, 0x63, 0x2f, 0x69, 0x6e, 0x63, 0x6c, 0x75, 0x64, 0x65, 0x2f, 0x63
        /*006e*/ 	.byte	0x75, 0x74, 0x65, 0x2f, 0x61, 0x74, 0x6f, 0x6d, 0x2f, 0x63, 0x6f, 0x70, 0x79, 0x5f, 0x74, 0x72
        /*007e*/ 	.byte	0x61, 0x69, 0x74, 0x73, 0x5f, 0x73, 0x6d, 0x31, 0x30, 0x30, 0x2e, 0x68, 0x70, 0x70, 0x00
	.type		$str$25,@object
	.size		$str$25,(__unnamed_1 - $str$25)
$str$25:
        /*008d*/ 	.byte	0x28, 0x28, 0x75, 0x69, 0x6e, 0x74, 0x33, 0x32, 0x5f, 0x74, 0x28, 0x74, 0x68, 0x72, 0x65, 0x61
        /*009d*/ 	.byte	0x64, 0x49, 0x64, 0x78, 0x2e, 0x78, 0x29, 0x20, 0x2f, 0x20, 0x33, 0x32, 0x29, 0x20, 0x25, 0x20
        /*00ad*/ 	.byte	0x34, 0x29, 0x20, 0x3d, 0x3d, 0x20, 0x28, 0x28, 0x28, 0x74, 0x6d, 0x65, 0x6d, 0x5f, 0x61, 0x64
        /*00bd*/ 	.byte	0x64, 0x72, 0x20, 0x3e, 0x3e, 0x20, 0x31, 0x36, 0x29, 0x20, 0x2f, 0x20, 0x33, 0x32, 0x29, 0x20
        /*00cd*/ 	.byte	0x25, 0x20, 0x34, 0x29, 0x00
	.type		__unnamed_1,@object
	.size		__unnamed_1,(__unnamed_2 - __unnamed_1)
__unnamed_1:
        /*00d2*/ 	.byte	0x61, 0x75, 0x74, 0x6f, 0x20, 0x63, 0x75, 0x74, 0x65, 0x3a, 0x3a, 0x61, 0x73, 0x5f, 0x70, 0x6f
        /* <DEDUP_REMOVED lines=24> */
        /*0262*/ 	.byte	0x43, 0x3c, 0x38, 0x31, 0x39, 0x32, 0x3e, 0x3e, 0x3e, 0x3e, 0x5d, 0x00
	.type		__unnamed_2,@object
	.size		__unnamed_2,(.L_2 - __unnamed_2)
__unnamed_2:
        /* <DEDUP_REMOVED lines=42> */
        /*050e*/ 	.byte	0x3e, 0x3e, 0x3e, 0x3e, 0x5d, 0x00
.L_2:


//--------------------- .nv.shared._ZN7cutlass13device_kernelINS_4gemm6kernel13GemmUniversalIN4cute5tupleIJiiiiEEENS1_10collective13CollectiveMmaINS1_35MainloopSm100TmaUmmaWarpSpecializedILi3ELi2ELi4ENS5_IJNS4_1CILi2EEESB_NSA_ILi1EEEEEEEENS5_IJNSA_ILi256EEENSA_ILi64EEENSA_ILi128EEEEEENS_12float_e4m3_tENS5_IJlSC_lEEESJ_SK_NS4_8TiledMMAINS4_8MMA_AtomIJNS4_10MMA_TraitsINS4_25SM100_MMA_F8F6F4_2x1SM_SSEJSJ_SJ_fSF_SG_NS4_17integral_constantINS4_4UMMA5MajorELSR_0EEESS_NSP_INSQ_7ScaleInELST_0EEESU_EEEEEENS4_6LayoutINS5_IJSC_SC_SC_EEENS5_IJNSA_ILi0EEESZ_SZ_EEEEENS5_IJNS4_10UnderscoreES12_S12_EEEEENS4_28SM100_TMA_2SM_LOAD_MULTICASTENS4_14ComposedLayoutINS4_7SwizzleILi3ELi4ELi3EEENS4_18smem_ptr_flag_bitsILi8EEENSX_INS5_IJNSA_ILi8EEESH_EEENS5_IJSH_SC_EEEEEEEvNS4_8identityENS4_18SM100_TMA_2SM_LOADES1F_vS1G_EENS_8epilogue10collective18CollectiveEpilogueINS1J_23Sm100TmaWarpSpecializedILi1ELi1ELi64ELb0ELb0EEEJNS5_IJSH_SG_SH_EEENS5_IJNSX_ISH_SC_EENSX_ISG_SC_EEEEESJ_SK_SJ_SK_NS1J_6fusion15FusionCallbacksIS1N_NS1S_17LinearCombinationISJ_fSJ_fLNS_15FloatRoundStyleE2EEES1O_S1R_JEEENS4_5SM1004TMEM4LOAD26SM100_TMEM_LOAD_32dp32b64xENS4_13SM90_TMA_LOADENS16_INS17_ILi2ELi4ELi3EEES1A_NSX_INS5_IJS1B_SG_EEENS5_IJSG_SC_EEEEEEENS4_39AutoVectorizingCopyWithAssumedAlignmentILi128EEENS4_14SM90_TMA_STOREES27_S29_S29_EEEvvEEEEvNT_6ParamsE --------------------------
	.section	.nv.shared._ZN7cutlass13device_kernelINS_4gemm6kernel13GemmUniversalIN4cute5tupleIJiiiiEEENS1_10collective13CollectiveMmaINS1_35MainloopSm100TmaUmmaWarpSpecializedILi3ELi2ELi4ENS5_IJNS4_1CILi2EEESB_NSA_ILi1EEEEEEEENS5_IJNSA_ILi256EEENSA_ILi64EEENSA_ILi128EEEEEENS_12float_e4m3_tENS5_IJlSC_lEEESJ_SK_NS4_8TiledMMAINS4_8MMA_AtomIJNS4_10MMA_TraitsINS4_25SM100_MMA_F8F6F4_2x1SM_SSEJSJ_SJ_fSF_SG_NS4_17integral_constantINS4_4UMMA5MajorELSR_0EEESS_NSP_INSQ_7ScaleInELST_0EEESU_EEEEEENS4_6LayoutINS5_IJSC_SC_SC_EEENS5_IJNSA_ILi0EEESZ_SZ_EEEEENS5_IJNS4_10UnderscoreES12_S12_EEEEENS4_28SM100_TMA_2SM_LOAD_MULTICASTENS4_14ComposedLayoutINS4_7SwizzleILi3ELi4ELi3EEENS4_18smem_ptr_flag_bitsILi8EEENSX_INS5_IJNSA_ILi8EEESH_EEENS5_IJSH_SC_EEEEEEEvNS4_8identityENS4_18SM100_TMA_2SM_LOADES1F_vS1G_EENS_8epilogue10collective18CollectiveEpilogueINS1J_23Sm100TmaWarpSpecializedILi1ELi1ELi64ELb0ELb0EEEJNS5_IJSH_SG_SH_EEENS5_IJNSX_ISH_SC_EENSX_ISG_SC_EEEEESJ_SK_SJ_SK_NS1J_6fusion15FusionCallbacksIS1N_NS1S_17LinearCombinationISJ_fSJ_fLNS_15FloatRoundStyleE2EEES1O_S1R_JEEENS4_5SM1004TMEM4LOAD26SM100_TMEM_LOAD_32dp32b64xENS4_13SM90_TMA_LOADENS16_INS17_ILi2ELi4ELi3EEES1A_NSX_INS5_IJS1B_SG_EEENS5_IJSG_SC_EEEEEEENS4_39AutoVectorizingCopyWithAssumedAlignmentILi128EEENS4_14SM90_TMA_STOREES27_S29_S29_EEEvvEEEEvNT_6ParamsE,"aw",@nobits
	.sectionflags	@""
	.align	16
	.zero		1024


//--------------------- .nv.shared.reserved.0     --------------------------
	.section	.nv.shared.reserved.0,"aw",@nobits
	.weak		__nv_reservedSMEM_offset_0_alias
	.size		__nv_reservedSMEM_offset_0_alias, 0, 64
	.other		__nv_reservedSMEM_offset_0_alias,@"STO_CUDA_RESERVED_SHARED STV_DEFAULT"
__nv_reservedSMEM_offset_0_alias:
	.zero		0
.nv.shared.reserved.0:
	.zero		64
	.weak		__nv_reservedSMEM_tcgen05_partition
	.type		__nv_reservedSMEM_tcgen05_partition,@object
	.size		__nv_reservedSMEM_tcgen05_partition,(.L_0 - __nv_reservedSMEM_tcgen05_partition)
__nv_reservedSMEM_tcgen05_partition:
	.zero		32
.L_0:


//--------------------- .nv.global                --------------------------
	.section	.nv.global,"aw",@nobits
.nv.global:
	.type		_ZN39_INTERNAL_dec5acd9_4_k_cu_bd5e1692_93984cute1_E,@object
	.size		_ZN39_INTERNAL_dec5acd9_4_k_cu_bd5e1692_93984cute1_E,(_ZN39_INTERNAL_dec5acd9_4_k_cu_bd5e1692_93984cuda3std3__45__cpo6cbeginE - _ZN39_INTERNAL_dec5acd9_4_k_cu_bd5e1692_93984cute1_E)
_ZN39_INTERNAL_dec5acd9_4_k_cu_bd5e1692_93984cute1_E:
	.zero		1
	.type		_ZN39_INTERNAL_dec5acd9_4_k_cu_bd5e1692_93984cuda3std3__45__cpo6cbeginE,@object
	.size		_ZN39_INTERNAL_dec5acd9_4_k_cu_bd5e1692_93984cuda3std3__45__cpo6cbeginE,(_ZN39_INTERNAL_dec5acd9_4_k_cu_bd5e1692_93984cuda3std3__48in_placeE - _ZN39_INTERNAL_dec5acd9_4_k_cu_bd5e1692_93984cuda3std3__45__cpo6cbeginE)
_ZN39_INTERNAL_dec5acd9_4_k_cu_bd5e1692_93984cuda3std3__45__cpo6cbeginE:
	.zero		1
	.type		_ZN39_INTERNAL_dec5acd9_4_k_cu_bd5e1692_93984cuda3std3__48in_placeE,@object
	.size		_ZN39_INTERNAL_dec5acd9_4_k_cu_bd5e1692_93984cuda3std3__48in_placeE,(_ZN39_INTERNAL_dec5acd9_4_k_cu_bd5e1692_93984cuda3std6ranges3__45__cpo9iter_moveE - _ZN39_INTERNAL_dec5acd9_4_k_cu_bd5e1692_93984cuda3std3__48in_placeE)
_ZN39_INTERNAL_dec5acd9_4_k_cu_bd5e1692_93984cuda3std3__48in_placeE:
	.zero		1
	.type		_ZN39_INTERNAL_dec5acd9_4_k_cu_bd5e1692_93984cuda3std6ranges3__45__cpo9iter_moveE,@object
	.size		_ZN39_INTERNAL_dec5acd9_4_k_cu_bd5e1692_93984cuda3std6ranges3__45__cpo9iter_moveE,(_ZN39_INTERNAL_dec5acd9_4_k_cu_bd5e1692_93984cuda3std3__45__cpo5beginE - _ZN39_INTERNAL_dec5acd9_4_k_cu_bd5e1692_93984cuda3std6ranges3__45__cpo9iter_moveE)
_ZN39_INTERNAL_dec5acd9_4_k_cu_bd5e1692_93984cuda3std6ranges3__45__cpo9iter_moveE:
	.zero		1
	.type		_ZN39_INTERNAL_dec5acd9_4_k_cu_bd5e1692_93984cuda3std3__45__cpo5beginE,@object
	.size		_ZN39_INTERNAL_dec5acd9_4_k_cu_bd5e1692_93984cuda3std3__45__cpo5beginE,(_ZN39_INTERNAL_dec5acd9_4_k_cu_bd5e1692_93984cuda3std3__441_GLOBAL__N__dec5acd9_4_k_cu_bd5e1692_93986ignoreE - _ZN39_INTERNAL_dec5acd9_4_k_cu_bd5e1692_93984cuda3std3__45__cpo5beginE)
_ZN39_INTERNAL_dec5acd9_4_k_cu_bd5e1692_93984cuda3std3__45__cpo5beginE:
	.zero		1
	.type		_ZN39_INTERNAL_dec5acd9_4_k_cu_bd5e1692_93984cuda3std3__441_GLOBAL__N__dec5acd9_4_k_cu_bd5e1692_93986ignoreE,@object
	.size		_ZN39_INTERNAL_dec5acd9_4_k_cu_bd5e1692_93984cuda3std3__441_GLOBAL__N__dec5acd9_4_k_cu_bd5e1692_93986ignoreE,(_ZN39_INTERNAL_dec5acd9_4_k_cu_bd5e1692_93984cute7productE - _ZN39_INTERNAL_dec5acd9_4_k_cu_bd5e1692_93984cuda3std3__441_GLOBAL__N__dec5acd9_4_k_cu_bd5e1692_93986ignoreE)
_ZN39_INTERNAL_dec5acd9_4_k_cu_bd5e1692_93984cuda3std3__441_GLOBAL__N__dec5acd9_4_k_cu_bd5e1692_93986ignoreE:
	.zero		1
	.type		_ZN39_INTERNAL_dec5acd9_4_k_cu_bd5e1692_93984cute7productE,@object
	.size		_ZN39_INTERNAL_dec5acd9_4_k_cu_bd5e1692_93984cute7productE,(_ZN39_INTERNAL_dec5acd9_4_k_cu_bd5e1692_93984cuda3std3__45__cpo3endE - _ZN39_INTERNAL_dec5acd9_4_k_cu_bd5e1692_93984cute7productE)
_ZN39_INTERNAL_dec5acd9_4_k_cu_bd5e1692_93984cute7productE:
	.zero		1
	.type		_ZN39_INTERNAL_dec5acd9_4_k_cu_bd5e1692_93984cuda3std3__45__cpo3endE,@object
	.size		_ZN39_INTERNAL_dec5acd9_4_k_cu_bd5e1692_93984cuda3std3__45__cpo3endE,(_ZN39_INTERNAL_dec5acd9_4_k_cu_bd5e1692_93984cuda3std3__419piecewise_constructE - _ZN39_INTERNAL_dec5acd9_4_k_cu_bd5e1692_93984cuda3std3__45__cpo3endE)
_ZN39_INTERNAL_dec5acd9_4_k_cu_bd5e1692_93984cuda3std3__45__cpo3endE:
	.zero		1
	.type		_ZN39_INTERNAL_dec5acd9_4_k_cu_bd5e1692_93984cuda3std3__419piecewise_constructE,@object
	.size		_ZN39_INTERNAL_dec5acd9_4_k_cu_bd5e1692_93984cuda3std3__419piecewise_constructE,(_ZN39_INTERNAL_dec5acd9_4_k_cu_bd5e1692_93984cuda3std3__45__cpo4cendE - _ZN39_INTERNAL_dec5acd9_4_k_cu_bd5e1692_93984cuda3std3__419piecewise_constructE)
_ZN39_INTERNAL_dec5acd9_4_k_cu_bd5e1692_93984cuda3std3__419piecewise_constructE:
	.zero		1
	.type		_ZN39_INTERNAL_dec5acd9_4_k_cu_bd5e1692_93984cuda3std3__45__cpo4cendE,@object
	.size		_ZN39_INTERNAL_dec5acd9_4_k_cu_bd5e1692_93984cuda3std3__45__cpo4cendE,(_ZN39_INTERNAL_dec5acd9_4_k_cu_bd5e1692_93984cuda3std6ranges3__45__cpo4swapE - _ZN39_INTERNAL_dec5acd9_4_k_cu_bd5e1692_93984cuda3std3__45__cpo4cendE)
_ZN39_INTERNAL_dec5acd9_4_k_cu_bd5e1692_93984cuda3std3__45__cpo4cendE:
	.zero		1
	.type		_ZN39_INTERNAL_dec5acd9_4_k_cu_bd5e1692_93984cuda3std6ranges3__45__cpo4swapE,@object
	.size		_ZN39_INTERNAL_dec5acd9_4_k_cu_bd5e1692_93984cuda3std6ranges3__45__cpo4swapE,(.L_10 - _ZN39_INTERNAL_dec5acd9_4_k_cu_bd5e1692_93984cuda3std6ranges3__45__cpo4swapE)
_ZN39_INTERNAL_dec5acd9_4_k_cu_bd5e1692_93984cuda3std6ranges3__45__cpo4swapE:
	.zero		1
.L_10:


//--------------------- .nv.constant0._ZN7cutlass13device_kernelINS_4gemm6kernel13GemmUniversalIN4cute5tupleIJiiiiEEENS1_10collective13CollectiveMmaINS1_35MainloopSm100TmaUmmaWarpSpecializedILi3ELi2ELi4ENS5_IJNS4_1CILi2EEESB_NSA_ILi1EEEEEEEENS5_IJNSA_ILi256EEENSA_ILi64EEENSA_ILi128EEEEEENS_12float_e4m3_tENS5_IJlSC_lEEESJ_SK_NS4_8TiledMMAINS4_8MMA_AtomIJNS4_10MMA_TraitsINS4_25SM100_MMA_F8F6F4_2x1SM_SSEJSJ_SJ_fSF_SG_NS4_17integral_constantINS4_4UMMA5MajorELSR_0EEESS_NSP_INSQ_7ScaleInELST_0EEESU_EEEEEENS4_6LayoutINS5_IJSC_SC_SC_EEENS5_IJNSA_ILi0EEESZ_SZ_EEEEENS5_IJNS4_10UnderscoreES12_S12_EEEEENS4_28SM100_TMA_2SM_LOAD_MULTICASTENS4_14ComposedLayoutINS4_7SwizzleILi3ELi4ELi3EEENS4_18smem_ptr_flag_bitsILi8EEENSX_INS5_IJNSA_ILi8EEESH_EEENS5_IJSH_SC_EEEEEEEvNS4_8identityENS4_18SM100_TMA_2SM_LOADES1F_vS1G_EENS_8epilogue10collective18CollectiveEpilogueINS1J_23Sm100TmaWarpSpecializedILi1ELi1ELi64ELb0ELb0EEEJNS5_IJSH_SG_SH_EEENS5_IJNSX_ISH_SC_EENSX_ISG_SC_EEEEESJ_SK_SJ_SK_NS1J_6fusion15FusionCallbacksIS1N_NS1S_17LinearCombinationISJ_fSJ_fLNS_15FloatRoundStyleE2EEES1O_S1R_JEEENS4_5SM1004TMEM4LOAD26SM100_TMEM_LOAD_32dp32b64xENS4_13SM90_TMA_LOADENS16_INS17_ILi2ELi4ELi3EEES1A_NSX_INS5_IJS1B_SG_EEENS5_IJSG_SC_EEEEEEENS4_39AutoVectorizingCopyWithAssumedAlignmentILi128EEENS4_14SM90_TMA_STOREES27_S29_S29_EEEvvEEEEvNT_6ParamsE --------------------------
	.section	.nv.constant0._ZN7cutlass13device_kernelINS_4gemm6kernel13GemmUniversalIN4cute5tupleIJiiiiEEENS1_10collective13CollectiveMmaINS1_35MainloopSm100TmaUmmaWarpSpecializedILi3ELi2ELi4ENS5_IJNS4_1CILi2EEESB_NSA_ILi1EEEEEEEENS5_IJNSA_ILi256EEENSA_ILi64EEENSA_ILi128EEEEEENS_12float_e4m3_tENS5_IJlSC_lEEESJ_SK_NS4_8TiledMMAINS4_8MMA_AtomIJNS4_10MMA_TraitsINS4_25SM100_MMA_F8F6F4_2x1SM_SSEJSJ_SJ_fSF_SG_NS4_17integral_constantINS4_4UMMA5MajorELSR_0EEESS_NSP_INSQ_7ScaleInELST_0EEESU_EEEEEENS4_6LayoutINS5_IJSC_SC_SC_EEENS5_IJNSA_ILi0EEESZ_SZ_EEEEENS5_IJNS4_10UnderscoreES12_S12_EEEEENS4_28SM100_TMA_2SM_LOAD_MULTICASTENS4_14ComposedLayoutINS4_7SwizzleILi3ELi4ELi3EEENS4_18smem_ptr_flag_bitsILi8EEENSX_INS5_IJNSA_ILi8EEESH_EEENS5_IJSH_SC_EEEEEEEvNS4_8identityENS4_18SM100_TMA_2SM_LOADES1F_vS1G_EENS_8epilogue10collective18CollectiveEpilogueINS1J_23Sm100TmaWarpSpecializedILi1ELi1ELi64ELb0ELb0EEEJNS5_IJSH_SG_SH_EEENS5_IJNSX_ISH_SC_EENSX_ISG_SC_EEEEESJ_SK_SJ_SK_NS1J_6fusion15FusionCallbacksIS1N_NS1S_17LinearCombinationISJ_fSJ_fLNS_15FloatRoundStyleE2EEES1O_S1R_JEEENS4_5SM1004TMEM4LOAD26SM100_TMEM_LOAD_32dp32b64xENS4_13SM90_TMA_LOADENS16_INS17_ILi2ELi4ELi3EEES1A_NSX_INS5_IJS1B_SG_EEENS5_IJSG_SC_EEEEEEENS4_39AutoVectorizingCopyWithAssumedAlignmentILi128EEENS4_14SM90_TMA_STOREES27_S29_S29_EEEvvEEEEvNT_6ParamsE,"a",@progbits
	.sectionflags	@""
	.align	4
.nv.constant0._ZN7cutlass13device_kernelINS_4gemm6kernel13GemmUniversalIN4cute5tupleIJiiiiEEENS1_10collective13CollectiveMmaINS1_35MainloopSm100TmaUmmaWarpSpecializedILi3ELi2ELi4ENS5_IJNS4_1CILi2EEESB_NSA_ILi1EEEEEEEENS5_IJNSA_ILi256EEENSA_ILi64EEENSA_ILi128EEEEEENS_12float_e4m3_tENS5_IJlSC_lEEESJ_SK_NS4_8TiledMMAINS4_8MMA_AtomIJNS4_10MMA_TraitsINS4_25SM100_MMA_F8F6F4_2x1SM_SSEJSJ_SJ_fSF_SG_NS4_17integral_constantINS4_4UMMA5MajorELSR_0EEESS_NSP_INSQ_7ScaleInELST_0EEESU_EEEEEENS4_6LayoutINS5_IJSC_SC_SC_EEENS5_IJNSA_ILi0EEESZ_SZ_EEEEENS5_IJNS4_10UnderscoreES12_S12_EEEEENS4_28SM100_TMA_2SM_LOAD_MULTICASTENS4_14ComposedLayoutINS4_7SwizzleILi3ELi4ELi3EEENS4_18smem_ptr_flag_bitsILi8EEENSX_INS5_IJNSA_ILi8EEESH_EEENS5_IJSH_SC_EEEEEEEvNS4_8identityENS4_18SM100_TMA_2SM_LOADES1F_vS1G_EENS_8epilogue10collective18CollectiveEpilogueINS1J_23Sm100TmaWarpSpecializedILi1ELi1ELi64ELb0ELb0EEEJNS5_IJSH_SG_SH_EEENS5_IJNSX_ISH_SC_EENSX_ISG_SC_EEEEESJ_SK_SJ_SK_NS1J_6fusion15FusionCallbacksIS1N_NS1S_17LinearCombinationISJ_fSJ_fLNS_15FloatRoundStyleE2EEES1O_S1R_JEEENS4_5SM1004TMEM4LOAD26SM100_TMEM_LOAD_32dp32b64xENS4_13SM90_TMA_LOADENS16_INS17_ILi2ELi4ELi3EEES1A_NSX_INS5_IJS1B_SG_EEENS5_IJSG_SC_EEEEEEENS4_39AutoVectorizingCopyWithAssumedAlignmentILi128EEENS4_14SM90_TMA_STOREES27_S29_S29_EEEvvEEEEvNT_6ParamsE:
	.zero		2944


//--------------------- SYMBOLS --------------------------

	.type		.nv.reservedSmem.offset0,@object
	.size		.nv.reservedSmem.offset0,0x4
	.type		.nv.reservedSmem.cap,@object
	.size		.nv.reservedSmem.cap,0x4
	.type		__assertfail,@function
